//
// Generated by NVIDIA NVVM Compiler
//
// Compiler Build ID: CL-36424714
// Cuda compilation tools, release 13.0, V13.0.88
// Based on NVVM 20.0.0
//

.version 9.0
.target sm_100
.address_size 64

	// .globl	_Z2p1Piiii
// _ZZ2p1PiiiiE6s_Dist has been demoted
// _ZZ2p2PiiiiE7s_pivot has been demoted
// _ZZ2p2PiiiiE6s_Dist has been demoted
// _ZZ2p3PiiiiE5s_row has been demoted
// _ZZ2p3PiiiiE5s_col has been demoted

.visible .entry _Z2p1Piiii(
	.param .u64 .ptr .align 1 _Z2p1Piiii_param_0,
	.param .u32 _Z2p1Piiii_param_1,
	.param .u32 _Z2p1Piiii_param_2,
	.param .u32 _Z2p1Piiii_param_3
)
{
	.reg .pred 	%p<10>;
	.reg .b32 	%r<404>;
	.reg .b64 	%rd<7>;
	// demoted variable
	.shared .align 4 .b8 _ZZ2p1PiiiiE6s_Dist[16384];
	ld.param.u64 	%rd3, [_Z2p1Piiii_param_0];
	ld.param.u32 	%r59, [_Z2p1Piiii_param_1];
	ld.param.u32 	%r58, [_Z2p1Piiii_param_2];
	ld.param.u32 	%r60, [_Z2p1Piiii_param_3];
	cvta.to.global.u64 	%rd4, %rd3;
	mov.u32 	%r1, %tid.y;
	mov.u32 	%r2, %tid.x;
	mul.lo.s32 	%r61, %r60, %r58;
	add.s32 	%r62, %r61, %r1;
	add.s32 	%r63, %r61, %r2;
	mad.lo.s32 	%r64, %r62, %r59, %r63;
	mul.wide.s32 	%rd5, %r64, 4;
	add.s64 	%rd1, %rd4, %rd5;
	ld.global.u32 	%r403, [%rd1];
	shl.b32 	%r65, %r1, 8;
	mov.u32 	%r66, _ZZ2p1PiiiiE6s_Dist;
	add.s32 	%r4, %r66, %r65;
	shl.b32 	%r67, %r2, 2;
	add.s32 	%r5, %r4, %r67;
	st.shared.u32 	[%r5], %r403;
	ld.global.u32 	%r402, [%rd1+128];
	st.shared.u32 	[%r5+128], %r402;
	add.s32 	%r68, %r62, 32;
	mad.lo.s32 	%r69, %r68, %r59, %r63;
	mul.wide.s32 	%rd6, %r69, 4;
	add.s64 	%rd2, %rd4, %rd6;
	ld.global.u32 	%r401, [%rd2];
	st.shared.u32 	[%r5+8192], %r401;
	ld.global.u32 	%r400, [%rd2+128];
	st.shared.u32 	[%r5+8320], %r400;
	setp.lt.s32 	%p1, %r58, 1;
	@%p1 bra 	$L__BB0_12;
	and.b32  	%r9, %r58, 7;
	setp.lt.u32 	%p2, %r58, 8;
	mov.b32 	%r394, 0;
	@%p2 bra 	$L__BB0_4;
	and.b32  	%r394, %r58, 2147483640;
	neg.s32 	%r384, %r394;
	add.s32 	%r73, %r65, %r66;
	add.s32 	%r383, %r73, 8192;
	add.s32 	%r75, %r67, %r66;
	add.s32 	%r382, %r75, 1024;
$L__BB0_3:
	.pragma "nounroll";
	bar.sync 	0;
	ld.shared.u32 	%r76, [%r5];
	ld.shared.u32 	%r77, [%r383+-8192];
	ld.shared.u32 	%r78, [%r382+-1024];
	add.s32 	%r79, %r78, %r77;
	min.s32 	%r80, %r76, %r79;
	st.shared.u32 	[%r5], %r80;
	ld.shared.u32 	%r81, [%r5+128];
	ld.shared.u32 	%r82, [%r383+-8192];
	ld.shared.u32 	%r83, [%r382+-896];
	add.s32 	%r84, %r83, %r82;
	min.s32 	%r85, %r81, %r84;
	st.shared.u32 	[%r5+128], %r85;
	ld.shared.u32 	%r86, [%r5+8192];
	ld.shared.u32 	%r87, [%r383];
	ld.shared.u32 	%r88, [%r382+-1024];
	add.s32 	%r89, %r88, %r87;
	min.s32 	%r90, %r86, %r89;
	st.shared.u32 	[%r5+8192], %r90;
	ld.shared.u32 	%r91, [%r5+8320];
	ld.shared.u32 	%r92, [%r383];
	ld.shared.u32 	%r93, [%r382+-896];
	add.s32 	%r94, %r93, %r92;
	min.s32 	%r95, %r91, %r94;
	st.shared.u32 	[%r5+8320], %r95;
	bar.sync 	0;
	ld.shared.u32 	%r96, [%r5];
	ld.shared.u32 	%r97, [%r383+-8188];
	ld.shared.u32 	%r98, [%r382+-768];
	add.s32 	%r99, %r98, %r97;
	min.s32 	%r100, %r96, %r99;
	st.shared.u32 	[%r5], %r100;
	ld.shared.u32 	%r101, [%r5+128];
	ld.shared.u32 	%r102, [%r383+-8188];
	ld.shared.u32 	%r103, [%r382+-640];
	add.s32 	%r104, %r103, %r102;
	min.s32 	%r105, %r101, %r104;
	st.shared.u32 	[%r5+128], %r105;
	ld.shared.u32 	%r106, [%r5+8192];
	ld.shared.u32 	%r107, [%r383+4];
	ld.shared.u32 	%r108, [%r382+-768];
	add.s32 	%r109, %r108, %r107;
	min.s32 	%r110, %r106, %r109;
	st.shared.u32 	[%r5+8192], %r110;
	ld.shared.u32 	%r111, [%r5+8320];
	ld.shared.u32 	%r112, [%r383+4];
	ld.shared.u32 	%r113, [%r382+-640];
	add.s32 	%r114, %r113, %r112;
	min.s32 	%r115, %r111, %r114;
	st.shared.u32 	[%r5+8320], %r115;
	bar.sync 	0;
	ld.shared.u32 	%r116, [%r5];
	ld.shared.u32 	%r117, [%r383+-8184];
	ld.shared.u32 	%r118, [%r382+-512];
	add.s32 	%r119, %r118, %r117;
	min.s32 	%r120, %r116, %r119;
	st.shared.u32 	[%r5], %r120;
	ld.shared.u32 	%r121, [%r5+128];
	ld.shared.u32 	%r122, [%r383+-8184];
	ld.shared.u32 	%r123, [%r382+-384];
	add.s32 	%r124, %r123, %r122;
	min.s32 	%r125, %r121, %r124;
	st.shared.u32 	[%r5+128], %r125;
	ld.shared.u32 	%r126, [%r5+8192];
	ld.shared.u32 	%r127, [%r383+8];
	ld.shared.u32 	%r128, [%r382+-512];
	add.s32 	%r129, %r128, %r127;
	min.s32 	%r130, %r126, %r129;
	st.shared.u32 	[%r5+8192], %r130;
	ld.shared.u32 	%r131, [%r5+8320];
	ld.shared.u32 	%r132, [%r383+8];
	ld.shared.u32 	%r133, [%r382+-384];
	add.s32 	%r134, %r133, %r132;
	min.s32 	%r135, %r131, %r134;
	st.shared.u32 	[%r5+8320], %r135;
	bar.sync 	0;
	ld.shared.u32 	%r136, [%r5];
	ld.shared.u32 	%r137, [%r383+-8180];
	ld.shared.u32 	%r138, [%r382+-256];
	add.s32 	%r139, %r138, %r137;
	min.s32 	%r140, %r136, %r139;
	st.shared.u32 	[%r5], %r140;
	ld.shared.u32 	%r141, [%r5+128];
	ld.shared.u32 	%r142, [%r383+-8180];
	ld.shared.u32 	%r143, [%r382+-128];
	add.s32 	%r144, %r143, %r142;
	min.s32 	%r145, %r141, %r144;
	st.shared.u32 	[%r5+128], %r145;
	ld.shared.u32 	%r146, [%r5+8192];
	ld.shared.u32 	%r147, [%r383+12];
	ld.shared.u32 	%r148, [%r382+-256];
	add.s32 	%r149, %r148, %r147;
	min.s32 	%r150, %r146, %r149;
	st.shared.u32 	[%r5+8192], %r150;
	ld.shared.u32 	%r151, [%r5+8320];
	ld.shared.u32 	%r152, [%r383+12];
	ld.shared.u32 	%r153, [%r382+-128];
	add.s32 	%r154, %r153, %r152;
	min.s32 	%r155, %r151, %r154;
	st.shared.u32 	[%r5+8320], %r155;
	bar.sync 	0;
	ld.shared.u32 	%r156, [%r5];
	ld.shared.u32 	%r157, [%r383+-8176];
	ld.shared.u32 	%r158, [%r382];
	add.s32 	%r159, %r158, %r157;
	min.s32 	%r160, %r156, %r159;
	st.shared.u32 	[%r5], %r160;
	ld.shared.u32 	%r161, [%r5+128];
	ld.shared.u32 	%r162, [%r383+-8176];
	ld.shared.u32 	%r163, [%r382+128];
	add.s32 	%r164, %r163, %r162;
	min.s32 	%r165, %r161, %r164;
	st.shared.u32 	[%r5+128], %r165;
	ld.shared.u32 	%r166, [%r5+8192];
	ld.shared.u32 	%r167, [%r383+16];
	ld.shared.u32 	%r168, [%r382];
	add.s32 	%r169, %r168, %r167;
	min.s32 	%r170, %r166, %r169;
	st.shared.u32 	[%r5+8192], %r170;
	ld.shared.u32 	%r171, [%r5+8320];
	ld.shared.u32 	%r172, [%r383+16];
	ld.shared.u32 	%r173, [%r382+128];
	add.s32 	%r174, %r173, %r172;
	min.s32 	%r175, %r171, %r174;
	st.shared.u32 	[%r5+8320], %r175;
	bar.sync 	0;
	ld.shared.u32 	%r176, [%r5];
	ld.shared.u32 	%r177, [%r383+-8172];
	ld.shared.u32 	%r178, [%r382+256];
	add.s32 	%r179, %r178, %r177;
	min.s32 	%r180, %r176, %r179;
	st.shared.u32 	[%r5], %r180;
	ld.shared.u32 	%r181, [%r5+128];
	ld.shared.u32 	%r182, [%r383+-8172];
	ld.shared.u32 	%r183, [%r382+384];
	add.s32 	%r184, %r183, %r182;
	min.s32 	%r185, %r181, %r184;
	st.shared.u32 	[%r5+128], %r185;
	ld.shared.u32 	%r186, [%r5+8192];
	ld.shared.u32 	%r187, [%r383+20];
	ld.shared.u32 	%r188, [%r382+256];
	add.s32 	%r189, %r188, %r187;
	min.s32 	%r190, %r186, %r189;
	st.shared.u32 	[%r5+8192], %r190;
	ld.shared.u32 	%r191, [%r5+8320];
	ld.shared.u32 	%r192, [%r383+20];
	ld.shared.u32 	%r193, [%r382+384];
	add.s32 	%r194, %r193, %r192;
	min.s32 	%r195, %r191, %r194;
	st.shared.u32 	[%r5+8320], %r195;
	bar.sync 	0;
	ld.shared.u32 	%r196, [%r5];
	ld.shared.u32 	%r197, [%r383+-8168];
	ld.shared.u32 	%r198, [%r382+512];
	add.s32 	%r199, %r198, %r197;
	min.s32 	%r200, %r196, %r199;
	st.shared.u32 	[%r5], %r200;
	ld.shared.u32 	%r201, [%r5+128];
	ld.shared.u32 	%r202, [%r383+-8168];
	ld.shared.u32 	%r203, [%r382+640];
	add.s32 	%r204, %r203, %r202;
	min.s32 	%r205, %r201, %r204;
	st.shared.u32 	[%r5+128], %r205;
	ld.shared.u32 	%r206, [%r5+8192];
	ld.shared.u32 	%r207, [%r383+24];
	ld.shared.u32 	%r208, [%r382+512];
	add.s32 	%r209, %r208, %r207;
	min.s32 	%r210, %r206, %r209;
	st.shared.u32 	[%r5+8192], %r210;
	ld.shared.u32 	%r211, [%r5+8320];
	ld.shared.u32 	%r212, [%r383+24];
	ld.shared.u32 	%r213, [%r382+640];
	add.s32 	%r214, %r213, %r212;
	min.s32 	%r215, %r211, %r214;
	st.shared.u32 	[%r5+8320], %r215;
	bar.sync 	0;
	ld.shared.u32 	%r216, [%r5];
	ld.shared.u32 	%r217, [%r383+-8164];
	ld.shared.u32 	%r218, [%r382+768];
	add.s32 	%r219, %r218, %r217;
	min.s32 	%r403, %r216, %r219;
	st.shared.u32 	[%r5], %r403;
	ld.shared.u32 	%r220, [%r5+128];
	ld.shared.u32 	%r221, [%r383+-8164];
	ld.shared.u32 	%r222, [%r382+896];
	add.s32 	%r223, %r222, %r221;
	min.s32 	%r402, %r220, %r223;
	st.shared.u32 	[%r5+128], %r402;
	ld.shared.u32 	%r224, [%r5+8192];
	ld.shared.u32 	%r225, [%r383+28];
	ld.shared.u32 	%r226, [%r382+768];
	add.s32 	%r227, %r226, %r225;
	min.s32 	%r401, %r224, %r227;
	st.shared.u32 	[%r5+8192], %r401;
	ld.shared.u32 	%r228, [%r5+8320];
	ld.shared.u32 	%r229, [%r383+28];
	ld.shared.u32 	%r230, [%r382+896];
	add.s32 	%r231, %r230, %r229;
	min.s32 	%r400, %r228, %r231;
	st.shared.u32 	[%r5+8320], %r400;
	add.s32 	%r384, %r384, 8;
	add.s32 	%r383, %r383, 32;
	add.s32 	%r382, %r382, 2048;
	setp.ne.s32 	%p3, %r384, 0;
	@%p3 bra 	$L__BB0_3;
$L__BB0_4:
	setp.eq.s32 	%p4, %r9, 0;
	@%p4 bra 	$L__BB0_12;
	and.b32  	%r29, %r58, 3;
	setp.lt.u32 	%p5, %r9, 4;
	@%p5 bra 	$L__BB0_7;
	bar.sync 	0;
	ld.shared.u32 	%r232, [%r5];
	shl.b32 	%r233, %r394, 2;
	add.s32 	%r234, %r4, %r233;
	ld.shared.u32 	%r235, [%r234];
	shl.b32 	%r236, %r394, 8;
	add.s32 	%r238, %r66, %r236;
	add.s32 	%r240, %r238, %r67;
	ld.shared.u32 	%r241, [%r240];
	add.s32 	%r242, %r241, %r235;
	min.s32 	%r243, %r232, %r242;
	st.shared.u32 	[%r5], %r243;
	ld.shared.u32 	%r244, [%r5+128];
	ld.shared.u32 	%r245, [%r234];
	ld.shared.u32 	%r246, [%r240+128];
	add.s32 	%r247, %r246, %r245;
	min.s32 	%r248, %r244, %r247;
	st.shared.u32 	[%r5+128], %r248;
	ld.shared.u32 	%r249, [%r5+8192];
	ld.shared.u32 	%r250, [%r234+8192];
	ld.shared.u32 	%r251, [%r240];
	add.s32 	%r252, %r251, %r250;
	min.s32 	%r253, %r249, %r252;
	st.shared.u32 	[%r5+8192], %r253;
	ld.shared.u32 	%r254, [%r5+8320];
	ld.shared.u32 	%r255, [%r234+8192];
	ld.shared.u32 	%r256, [%r240+128];
	add.s32 	%r257, %r256, %r255;
	min.s32 	%r258, %r254, %r257;
	st.shared.u32 	[%r5+8320], %r258;
	bar.sync 	0;
	ld.shared.u32 	%r259, [%r5];
	ld.shared.u32 	%r260, [%r234+4];
	ld.shared.u32 	%r261, [%r240+256];
	add.s32 	%r262, %r261, %r260;
	min.s32 	%r263, %r259, %r262;
	st.shared.u32 	[%r5], %r263;
	ld.shared.u32 	%r264, [%r5+128];
	ld.shared.u32 	%r265, [%r234+4];
	ld.shared.u32 	%r266, [%r240+384];
	add.s32 	%r267, %r266, %r265;
	min.s32 	%r268, %r264, %r267;
	st.shared.u32 	[%r5+128], %r268;
	ld.shared.u32 	%r269, [%r5+8192];
	ld.shared.u32 	%r270, [%r234+8196];
	ld.shared.u32 	%r271, [%r240+256];
	add.s32 	%r272, %r271, %r270;
	min.s32 	%r273, %r269, %r272;
	st.shared.u32 	[%r5+8192], %r273;
	ld.shared.u32 	%r274, [%r5+8320];
	ld.shared.u32 	%r275, [%r234+8196];
	ld.shared.u32 	%r276, [%r240+384];
	add.s32 	%r277, %r276, %r275;
	min.s32 	%r278, %r274, %r277;
	st.shared.u32 	[%r5+8320], %r278;
	bar.sync 	0;
	ld.shared.u32 	%r279, [%r5];
	ld.shared.u32 	%r280, [%r234+8];
	ld.shared.u32 	%r281, [%r240+512];
	add.s32 	%r282, %r281, %r280;
	min.s32 	%r283, %r279, %r282;
	st.shared.u32 	[%r5], %r283;
	ld.shared.u32 	%r284, [%r5+128];
	ld.shared.u32 	%r285, [%r234+8];
	ld.shared.u32 	%r286, [%r240+640];
	add.s32 	%r287, %r286, %r285;
	min.s32 	%r288, %r284, %r287;
	st.shared.u32 	[%r5+128], %r288;
	ld.shared.u32 	%r289, [%r5+8192];
	ld.shared.u32 	%r290, [%r234+8200];
	ld.shared.u32 	%r291, [%r240+512];
	add.s32 	%r292, %r291, %r290;
	min.s32 	%r293, %r289, %r292;
	st.shared.u32 	[%r5+8192], %r293;
	ld.shared.u32 	%r294, [%r5+8320];
	ld.shared.u32 	%r295, [%r234+8200];
	ld.shared.u32 	%r296, [%r240+640];
	add.s32 	%r297, %r296, %r295;
	min.s32 	%r298, %r294, %r297;
	st.shared.u32 	[%r5+8320], %r298;
	bar.sync 	0;
	ld.shared.u32 	%r299, [%r5];
	ld.shared.u32 	%r300, [%r234+12];
	ld.shared.u32 	%r301, [%r240+768];
	add.s32 	%r302, %r301, %r300;
	min.s32 	%r403, %r299, %r302;
	st.shared.u32 	[%r5], %r403;
	ld.shared.u32 	%r303, [%r5+128];
	ld.shared.u32 	%r304, [%r234+12];
	ld.shared.u32 	%r305, [%r240+896];
	add.s32 	%r306, %r305, %r304;
	min.s32 	%r402, %r303, %r306;
	st.shared.u32 	[%r5+128], %r402;
	ld.shared.u32 	%r307, [%r5+8192];
	ld.shared.u32 	%r308, [%r234+8204];
	ld.shared.u32 	%r309, [%r240+768];
	add.s32 	%r310, %r309, %r308;
	min.s32 	%r401, %r307, %r310;
	st.shared.u32 	[%r5+8192], %r401;
	ld.shared.u32 	%r311, [%r5+8320];
	ld.shared.u32 	%r312, [%r234+8204];
	ld.shared.u32 	%r313, [%r240+896];
	add.s32 	%r314, %r313, %r312;
	min.s32 	%r400, %r311, %r314;
	st.shared.u32 	[%r5+8320], %r400;
	add.s32 	%r394, %r394, 4;
$L__BB0_7:
	setp.eq.s32 	%p6, %r29, 0;
	@%p6 bra 	$L__BB0_12;
	setp.eq.s32 	%p7, %r29, 1;
	@%p7 bra 	$L__BB0_10;
	bar.sync 	0;
	ld.shared.u32 	%r315, [%r5];
	shl.b32 	%r316, %r394, 2;
	add.s32 	%r317, %r4, %r316;
	ld.shared.u32 	%r318, [%r317];
	shl.b32 	%r319, %r394, 8;
	add.s32 	%r321, %r66, %r319;
	add.s32 	%r323, %r321, %r67;
	ld.shared.u32 	%r324, [%r323];
	add.s32 	%r325, %r324, %r318;
	min.s32 	%r326, %r315, %r325;
	st.shared.u32 	[%r5], %r326;
	ld.shared.u32 	%r327, [%r5+128];
	ld.shared.u32 	%r328, [%r317];
	ld.shared.u32 	%r329, [%r323+128];
	add.s32 	%r330, %r329, %r328;
	min.s32 	%r331, %r327, %r330;
	st.shared.u32 	[%r5+128], %r331;
	ld.shared.u32 	%r332, [%r5+8192];
	ld.shared.u32 	%r333, [%r317+8192];
	ld.shared.u32 	%r334, [%r323];
	add.s32 	%r335, %r334, %r333;
	min.s32 	%r336, %r332, %r335;
	st.shared.u32 	[%r5+8192], %r336;
	ld.shared.u32 	%r337, [%r5+8320];
	ld.shared.u32 	%r338, [%r317+8192];
	ld.shared.u32 	%r339, [%r323+128];
	add.s32 	%r340, %r339, %r338;
	min.s32 	%r341, %r337, %r340;
	st.shared.u32 	[%r5+8320], %r341;
	bar.sync 	0;
	ld.shared.u32 	%r342, [%r5];
	ld.shared.u32 	%r343, [%r317+4];
	ld.shared.u32 	%r344, [%r323+256];
	add.s32 	%r345, %r344, %r343;
	min.s32 	%r403, %r342, %r345;
	st.shared.u32 	[%r5], %r403;
	ld.shared.u32 	%r346, [%r5+128];
	ld.shared.u32 	%r347, [%r317+4];
	ld.shared.u32 	%r348, [%r323+384];
	add.s32 	%r349, %r348, %r347;
	min.s32 	%r402, %r346, %r349;
	st.shared.u32 	[%r5+128], %r402;
	ld.shared.u32 	%r350, [%r5+8192];
	ld.shared.u32 	%r351, [%r317+8196];
	ld.shared.u32 	%r352, [%r323+256];
	add.s32 	%r353, %r352, %r351;
	min.s32 	%r401, %r350, %r353;
	st.shared.u32 	[%r5+8192], %r401;
	ld.shared.u32 	%r354, [%r5+8320];
	ld.shared.u32 	%r355, [%r317+8196];
	ld.shared.u32 	%r356, [%r323+384];
	add.s32 	%r357, %r356, %r355;
	min.s32 	%r400, %r354, %r357;
	st.shared.u32 	[%r5+8320], %r400;
	add.s32 	%r394, %r394, 2;
$L__BB0_10:
	and.b32  	%r358, %r58, 1;
	setp.eq.b32 	%p8, %r358, 1;
	not.pred 	%p9, %p8;
	@%p9 bra 	$L__BB0_12;
	bar.sync 	0;
	ld.shared.u32 	%r359, [%r5];
	shl.b32 	%r360, %r394, 2;
	add.s32 	%r361, %r4, %r360;
	ld.shared.u32 	%r362, [%r361];
	shl.b32 	%r363, %r394, 8;
	add.s32 	%r365, %r66, %r363;
	add.s32 	%r367, %r365, %r67;
	ld.shared.u32 	%r368, [%r367];
	add.s32 	%r369, %r368, %r362;
	min.s32 	%r403, %r359, %r369;
	st.shared.u32 	[%r5], %r403;
	ld.shared.u32 	%r370, [%r5+128];
	ld.shared.u32 	%r371, [%r361];
	ld.shared.u32 	%r372, [%r367+128];
	add.s32 	%r373, %r372, %r371;
	min.s32 	%r402, %r370, %r373;
	st.shared.u32 	[%r5+128], %r402;
	ld.shared.u32 	%r374, [%r5+8192];
	ld.shared.u32 	%r375, [%r361+8192];
	ld.shared.u32 	%r376, [%r367];
	add.s32 	%r377, %r376, %r375;
	min.s32 	%r401, %r374, %r377;
	st.shared.u32 	[%r5+8192], %r401;
	ld.shared.u32 	%r378, [%r5+8320];
	ld.shared.u32 	%r379, [%r361+8192];
	ld.shared.u32 	%r380, [%r367+128];
	add.s32 	%r381, %r380, %r379;
	min.s32 	%r400, %r378, %r381;
	st.shared.u32 	[%r5+8320], %r400;
$L__BB0_12:
	st.global.u32 	[%rd1], %r403;
	st.global.u32 	[%rd1+128], %r402;
	st.global.u32 	[%rd2], %r401;
	st.global.u32 	[%rd2+128], %r400;
	ret;

}
	// .globl	_Z2p2Piiii
.visible .entry _Z2p2Piiii(
	.param .u64 .ptr .align 1 _Z2p2Piiii_param_0,
	.param .u32 _Z2p2Piiii_param_1,
	.param .u32 _Z2p2Piiii_param_2,
	.param .u32 _Z2p2Piiii_param_3
)
{
	.reg .pred 	%p<38>;
	.reg .b32 	%r<372>;
	.reg .b64 	%rd<11>;
	// demoted variable
	.shared .align 4 .b8 _ZZ2p2PiiiiE7s_pivot[16384];
	// demoted variable
	.shared .align 4 .b8 _ZZ2p2PiiiiE6s_Dist[16384];
	ld.param.u64 	%rd3, [_Z2p2Piiii_param_0];
	ld.param.u32 	%r168, [_Z2p2Piiii_param_1];
	ld.param.u32 	%r169, [_Z2p2Piiii_param_2];
	ld.param.u32 	%r170, [_Z2p2Piiii_param_3];
	mov.u32 	%r1, %ctaid.x;
	setp.eq.s32 	%p1, %r1, %r170;
	@%p1 bra 	$L__BB1_95;
	cvta.to.global.u64 	%rd4, %rd3;
	mov.u32 	%r2, %tid.y;
	mov.u32 	%r3, %tid.x;
	mov.u32 	%r4, %ctaid.y;
	setp.eq.s32 	%p2, %r4, 0;
	selp.b32 	%r171, %r170, 0, %p2;
	mad.lo.s32 	%r172, %r4, %r1, %r171;
	selp.b32 	%r173, %r1, 0, %p2;
	mad.lo.s32 	%r174, %r170, %r4, %r173;
	mad.lo.s32 	%r175, %r172, %r169, %r2;
	mad.lo.s32 	%r176, %r174, %r169, %r3;
	mad.lo.s32 	%r177, %r175, %r168, %r176;
	mul.wide.s32 	%rd5, %r177, 4;
	add.s64 	%rd1, %rd4, %rd5;
	ld.global.u32 	%r178, [%rd1];
	shl.b32 	%r179, %r2, 8;
	mov.u32 	%r180, _ZZ2p2PiiiiE6s_Dist;
	add.s32 	%r5, %r180, %r179;
	shl.b32 	%r323, %r3, 2;
	add.s32 	%r6, %r5, %r323;
	st.shared.u32 	[%r6], %r178;
	ld.global.u32 	%r182, [%rd1+128];
	st.shared.u32 	[%r6+128], %r182;
	add.s32 	%r183, %r175, 32;
	mad.lo.s32 	%r184, %r183, %r168, %r176;
	mul.wide.s32 	%rd6, %r184, 4;
	add.s64 	%rd2, %rd4, %rd6;
	ld.global.u32 	%r185, [%rd2];
	st.shared.u32 	[%r6+8192], %r185;
	ld.global.u32 	%r186, [%rd2+128];
	st.shared.u32 	[%r6+8320], %r186;
	mul.lo.s32 	%r187, %r170, %r169;
	add.s32 	%r188, %r187, %r2;
	add.s32 	%r189, %r187, %r3;
	mad.lo.s32 	%r190, %r188, %r168, %r189;
	mul.wide.s32 	%rd7, %r190, 4;
	add.s64 	%rd8, %rd4, %rd7;
	ld.global.u32 	%r191, [%rd8];
	mov.u32 	%r192, _ZZ2p2PiiiiE7s_pivot;
	add.s32 	%r7, %r192, %r179;
	add.s32 	%r193, %r7, %r323;
	st.shared.u32 	[%r193], %r191;
	ld.global.u32 	%r194, [%rd8+128];
	st.shared.u32 	[%r193+128], %r194;
	add.s32 	%r195, %r188, 32;
	mad.lo.s32 	%r196, %r195, %r168, %r189;
	mul.wide.s32 	%rd9, %r196, 4;
	add.s64 	%rd10, %rd4, %rd9;
	ld.global.u32 	%r197, [%rd10];
	st.shared.u32 	[%r193+8192], %r197;
	ld.global.u32 	%r198, [%rd10+128];
	st.shared.u32 	[%r193+8320], %r198;
	bar.sync 	0;
	setp.lt.s32 	%p3, %r169, 1;
	ld.shared.u32 	%r371, [%r6];
	ld.shared.u32 	%r370, [%r6+128];
	ld.shared.u32 	%r369, [%r6+8192];
	ld.shared.u32 	%r368, [%r6+8320];
	@%p3 bra 	$L__BB1_94;
	and.b32  	%r12, %r169, 3;
	setp.lt.u32 	%p4, %r169, 4;
	mov.b32 	%r363, 0;
	@%p4 bra 	$L__BB1_53;
	and.b32  	%r363, %r169, 2147483644;
	neg.s32 	%r325, %r363;
	add.s32 	%r324, %r179, 8204;
$L__BB1_4:
	.pragma "nounroll";
	setp.eq.s32 	%p5, %r4, 0;
	add.s32 	%r24, %r192, %r324;
	add.s32 	%r25, %r180, %r323;
	add.s32 	%r26, %r180, %r324;
	add.s32 	%r27, %r192, %r323;
	@%p5 bra 	$L__BB1_6;
	ld.shared.u32 	%r203, [%r26+-8204];
	ld.shared.u32 	%r204, [%r27];
	add.s32 	%r330, %r204, %r203;
	bra.uni 	$L__BB1_7;
$L__BB1_6:
	ld.shared.u32 	%r205, [%r24+-8204];
	ld.shared.u32 	%r206, [%r25];
	add.s32 	%r330, %r206, %r205;
$L__BB1_7:
	min.s32 	%r31, %r371, %r330;
	st.shared.u32 	[%r6], %r31;
	@%p5 bra 	$L__BB1_9;
	ld.shared.u32 	%r207, [%r26+-8204];
	ld.shared.u32 	%r208, [%r27+128];
	add.s32 	%r331, %r208, %r207;
	bra.uni 	$L__BB1_10;
$L__BB1_9:
	ld.shared.u32 	%r209, [%r24+-8204];
	ld.shared.u32 	%r210, [%r25+128];
	add.s32 	%r331, %r210, %r209;
$L__BB1_10:
	min.s32 	%r35, %r370, %r331;
	st.shared.u32 	[%r6+128], %r35;
	@%p5 bra 	$L__BB1_12;
	ld.shared.u32 	%r211, [%r26+-12];
	ld.shared.u32 	%r212, [%r27];
	add.s32 	%r332, %r212, %r211;
	bra.uni 	$L__BB1_13;
$L__BB1_12:
	ld.shared.u32 	%r213, [%r24+-12];
	ld.shared.u32 	%r214, [%r25];
	add.s32 	%r332, %r214, %r213;
$L__BB1_13:
	min.s32 	%r39, %r369, %r332;
	st.shared.u32 	[%r6+8192], %r39;
	@%p5 bra 	$L__BB1_15;
	ld.shared.u32 	%r215, [%r26+-12];
	ld.shared.u32 	%r216, [%r27+128];
	add.s32 	%r333, %r216, %r215;
	bra.uni 	$L__BB1_16;
$L__BB1_15:
	ld.shared.u32 	%r217, [%r24+-12];
	ld.shared.u32 	%r218, [%r25+128];
	add.s32 	%r333, %r218, %r217;
$L__BB1_16:
	min.s32 	%r43, %r368, %r333;
	st.shared.u32 	[%r6+8320], %r43;
	@%p5 bra 	$L__BB1_18;
	ld.shared.u32 	%r219, [%r26+-8200];
	ld.shared.u32 	%r220, [%r27+256];
	add.s32 	%r334, %r220, %r219;
	bra.uni 	$L__BB1_19;
$L__BB1_18:
	ld.shared.u32 	%r221, [%r24+-8200];
	ld.shared.u32 	%r222, [%r25+256];
	add.s32 	%r334, %r222, %r221;
$L__BB1_19:
	min.s32 	%r47, %r31, %r334;
	st.shared.u32 	[%r6], %r47;
	@%p5 bra 	$L__BB1_21;
	ld.shared.u32 	%r223, [%r26+-8200];
	ld.shared.u32 	%r224, [%r27+384];
	add.s32 	%r335, %r224, %r223;
	bra.uni 	$L__BB1_22;
$L__BB1_21:
	ld.shared.u32 	%r225, [%r24+-8200];
	ld.shared.u32 	%r226, [%r25+384];
	add.s32 	%r335, %r226, %r225;
$L__BB1_22:
	min.s32 	%r51, %r35, %r335;
	st.shared.u32 	[%r6+128], %r51;
	@%p5 bra 	$L__BB1_24;
	ld.shared.u32 	%r227, [%r26+-8];
	ld.shared.u32 	%r228, [%r27+256];
	add.s32 	%r336, %r228, %r227;
	bra.uni 	$L__BB1_25;
$L__BB1_24:
	ld.shared.u32 	%r229, [%r24+-8];
	ld.shared.u32 	%r230, [%r25+256];
	add.s32 	%r336, %r230, %r229;
$L__BB1_25:
	min.s32 	%r55, %r39, %r336;
	st.shared.u32 	[%r6+8192], %r55;
	@%p5 bra 	$L__BB1_27;
	ld.shared.u32 	%r231, [%r26+-8];
	ld.shared.u32 	%r232, [%r27+384];
	add.s32 	%r337, %r232, %r231;
	bra.uni 	$L__BB1_28;
$L__BB1_27:
	ld.shared.u32 	%r233, [%r24+-8];
	ld.shared.u32 	%r234, [%r25+384];
	add.s32 	%r337, %r234, %r233;
$L__BB1_28:
	min.s32 	%r59, %r43, %r337;
	st.shared.u32 	[%r6+8320], %r59;
	@%p5 bra 	$L__BB1_30;
	ld.shared.u32 	%r235, [%r26+-8196];
	ld.shared.u32 	%r236, [%r27+512];
	add.s32 	%r338, %r236, %r235;
	bra.uni 	$L__BB1_31;
$L__BB1_30:
	ld.shared.u32 	%r237, [%r24+-8196];
	ld.shared.u32 	%r238, [%r25+512];
	add.s32 	%r338, %r238, %r237;
$L__BB1_31:
	min.s32 	%r63, %r47, %r338;
	st.shared.u32 	[%r6], %r63;
	@%p5 bra 	$L__BB1_33;
	ld.shared.u32 	%r239, [%r26+-8196];
	ld.shared.u32 	%r240, [%r27+640];
	add.s32 	%r339, %r240, %r239;
	bra.uni 	$L__BB1_34;
$L__BB1_33:
	ld.shared.u32 	%r241, [%r24+-8196];
	ld.shared.u32 	%r242, [%r25+640];
	add.s32 	%r339, %r242, %r241;
$L__BB1_34:
	min.s32 	%r67, %r51, %r339;
	st.shared.u32 	[%r6+128], %r67;
	@%p5 bra 	$L__BB1_36;
	ld.shared.u32 	%r243, [%r26+-4];
	ld.shared.u32 	%r244, [%r27+512];
	add.s32 	%r340, %r244, %r243;
	bra.uni 	$L__BB1_37;
$L__BB1_36:
	ld.shared.u32 	%r245, [%r24+-4];
	ld.shared.u32 	%r246, [%r25+512];
	add.s32 	%r340, %r246, %r245;
$L__BB1_37:
	min.s32 	%r71, %r55, %r340;
	st.shared.u32 	[%r6+8192], %r71;
	@%p5 bra 	$L__BB1_39;
	ld.shared.u32 	%r247, [%r26+-4];
	ld.shared.u32 	%r248, [%r27+640];
	add.s32 	%r341, %r248, %r247;
	bra.uni 	$L__BB1_40;
$L__BB1_39:
	ld.shared.u32 	%r249, [%r24+-4];
	ld.shared.u32 	%r250, [%r25+640];
	add.s32 	%r341, %r250, %r249;
$L__BB1_40:
	min.s32 	%r75, %r59, %r341;
	st.shared.u32 	[%r6+8320], %r75;
	@%p5 bra 	$L__BB1_42;
	ld.shared.u32 	%r251, [%r26+-8192];
	ld.shared.u32 	%r252, [%r27+768];
	add.s32 	%r342, %r252, %r251;
	bra.uni 	$L__BB1_43;
$L__BB1_42:
	ld.shared.u32 	%r253, [%r24+-8192];
	ld.shared.u32 	%r254, [%r25+768];
	add.s32 	%r342, %r254, %r253;
$L__BB1_43:
	min.s32 	%r371, %r63, %r342;
	st.shared.u32 	[%r6], %r371;
	@%p5 bra 	$L__BB1_45;
	ld.shared.u32 	%r255, [%r26+-8192];
	ld.shared.u32 	%r256, [%r27+896];
	add.s32 	%r343, %r256, %r255;
	bra.uni 	$L__BB1_46;
$L__BB1_45:
	ld.shared.u32 	%r257, [%r24+-8192];
	ld.shared.u32 	%r258, [%r25+896];
	add.s32 	%r343, %r258, %r257;
$L__BB1_46:
	min.s32 	%r370, %r67, %r343;
	st.shared.u32 	[%r6+128], %r370;
	@%p5 bra 	$L__BB1_48;
	ld.shared.u32 	%r259, [%r26];
	ld.shared.u32 	%r260, [%r27+768];
	add.s32 	%r344, %r260, %r259;
	bra.uni 	$L__BB1_49;
$L__BB1_48:
	ld.shared.u32 	%r261, [%r24];
	ld.shared.u32 	%r262, [%r25+768];
	add.s32 	%r344, %r262, %r261;
$L__BB1_49:
	min.s32 	%r369, %r71, %r344;
	st.shared.u32 	[%r6+8192], %r369;
	@%p5 bra 	$L__BB1_51;
	ld.shared.u32 	%r263, [%r26];
	ld.shared.u32 	%r264, [%r27+896];
	add.s32 	%r345, %r264, %r263;
	bra.uni 	$L__BB1_52;
$L__BB1_51:
	ld.shared.u32 	%r265, [%r24];
	ld.shared.u32 	%r266, [%r25+896];
	add.s32 	%r345, %r266, %r265;
$L__BB1_52:
	min.s32 	%r368, %r75, %r345;
	st.shared.u32 	[%r6+8320], %r368;
	add.s32 	%r325, %r325, 4;
	add.s32 	%r324, %r324, 16;
	add.s32 	%r323, %r323, 1024;
	setp.ne.s32 	%p21, %r325, 0;
	@%p21 bra 	$L__BB1_4;
$L__BB1_53:
	setp.eq.s32 	%p22, %r12, 0;
	@%p22 bra 	$L__BB1_94;
	shl.b32 	%r267, %r3, 2;
	add.s32 	%r100, %r192, %r267;
	add.s32 	%r101, %r180, %r267;
	setp.eq.s32 	%p23, %r12, 1;
	@%p23 bra 	$L__BB1_80;
	setp.eq.s32 	%p24, %r4, 0;
	shl.b32 	%r270, %r363, 2;
	add.s32 	%r102, %r7, %r270;
	shl.b32 	%r271, %r363, 8;
	add.s32 	%r103, %r101, %r271;
	add.s32 	%r104, %r5, %r270;
	add.s32 	%r105, %r100, %r271;
	@%p24 bra 	$L__BB1_57;
	ld.shared.u32 	%r272, [%r104];
	ld.shared.u32 	%r273, [%r105];
	add.s32 	%r351, %r273, %r272;
	bra.uni 	$L__BB1_58;
$L__BB1_57:
	ld.shared.u32 	%r274, [%r102];
	ld.shared.u32 	%r275, [%r103];
	add.s32 	%r351, %r275, %r274;
$L__BB1_58:
	setp.eq.s32 	%p25, %r4, 0;
	min.s32 	%r109, %r371, %r351;
	st.shared.u32 	[%r6], %r109;
	@%p25 bra 	$L__BB1_60;
	ld.shared.u32 	%r276, [%r104];
	ld.shared.u32 	%r277, [%r105+128];
	add.s32 	%r352, %r277, %r276;
	bra.uni 	$L__BB1_61;
$L__BB1_60:
	ld.shared.u32 	%r278, [%r102];
	ld.shared.u32 	%r279, [%r103+128];
	add.s32 	%r352, %r279, %r278;
$L__BB1_61:
	setp.eq.s32 	%p26, %r4, 0;
	min.s32 	%r113, %r370, %r352;
	st.shared.u32 	[%r6+128], %r113;
	@%p26 bra 	$L__BB1_63;
	ld.shared.u32 	%r280, [%r104+8192];
	ld.shared.u32 	%r281, [%r105];
	add.s32 	%r353, %r281, %r280;
	bra.uni 	$L__BB1_64;
$L__BB1_63:
	ld.shared.u32 	%r282, [%r102+8192];
	ld.shared.u32 	%r283, [%r103];
	add.s32 	%r353, %r283, %r282;
$L__BB1_64:
	setp.eq.s32 	%p27, %r4, 0;
	min.s32 	%r117, %r369, %r353;
	st.shared.u32 	[%r6+8192], %r117;
	@%p27 bra 	$L__BB1_66;
	ld.shared.u32 	%r284, [%r104+8192];
	ld.shared.u32 	%r285, [%r105+128];
	add.s32 	%r354, %r285, %r284;
	bra.uni 	$L__BB1_67;
$L__BB1_66:
	ld.shared.u32 	%r286, [%r102+8192];
	ld.shared.u32 	%r287, [%r103+128];
	add.s32 	%r354, %r287, %r286;
$L__BB1_67:
	setp.eq.s32 	%p28, %r4, 0;
	min.s32 	%r121, %r368, %r354;
	st.shared.u32 	[%r6+8320], %r121;
	@%p28 bra 	$L__BB1_69;
	ld.shared.u32 	%r288, [%r104+4];
	ld.shared.u32 	%r289, [%r105+256];
	add.s32 	%r355, %r289, %r288;
	bra.uni 	$L__BB1_70;
$L__BB1_69:
	ld.shared.u32 	%r290, [%r102+4];
	ld.shared.u32 	%r291, [%r103+256];
	add.s32 	%r355, %r291, %r290;
$L__BB1_70:
	setp.eq.s32 	%p29, %r4, 0;
	min.s32 	%r371, %r109, %r355;
	st.shared.u32 	[%r6], %r371;
	@%p29 bra 	$L__BB1_72;
	ld.shared.u32 	%r292, [%r104+4];
	ld.shared.u32 	%r293, [%r105+384];
	add.s32 	%r356, %r293, %r292;
	bra.uni 	$L__BB1_73;
$L__BB1_72:
	ld.shared.u32 	%r294, [%r102+4];
	ld.shared.u32 	%r295, [%r103+384];
	add.s32 	%r356, %r295, %r294;
$L__BB1_73:
	setp.eq.s32 	%p30, %r4, 0;
	min.s32 	%r370, %r113, %r356;
	st.shared.u32 	[%r6+128], %r370;
	@%p30 bra 	$L__BB1_75;
	ld.shared.u32 	%r296, [%r104+8196];
	ld.shared.u32 	%r297, [%r105+256];
	add.s32 	%r357, %r297, %r296;
	bra.uni 	$L__BB1_76;
$L__BB1_75:
	ld.shared.u32 	%r298, [%r102+8196];
	ld.shared.u32 	%r299, [%r103+256];
	add.s32 	%r357, %r299, %r298;
$L__BB1_76:
	setp.eq.s32 	%p31, %r4, 0;
	min.s32 	%r369, %r117, %r357;
	st.shared.u32 	[%r6+8192], %r369;
	@%p31 bra 	$L__BB1_78;
	ld.shared.u32 	%r300, [%r104+8196];
	ld.shared.u32 	%r301, [%r105+384];
	add.s32 	%r358, %r301, %r300;
	bra.uni 	$L__BB1_79;
$L__BB1_78:
	ld.shared.u32 	%r302, [%r102+8196];
	ld.shared.u32 	%r303, [%r103+384];
	add.s32 	%r358, %r303, %r302;
$L__BB1_79:
	min.s32 	%r368, %r121, %r358;
	st.shared.u32 	[%r6+8320], %r368;
	add.s32 	%r363, %r363, 2;
$L__BB1_80:
	and.b32  	%r304, %r169, 1;
	setp.eq.b32 	%p32, %r304, 1;
	not.pred 	%p33, %p32;
	@%p33 bra 	$L__BB1_94;
	setp.eq.s32 	%p34, %r4, 0;
	shl.b32 	%r305, %r363, 2;
	add.s32 	%r144, %r7, %r305;
	shl.b32 	%r306, %r363, 8;
	add.s32 	%r145, %r101, %r306;
	add.s32 	%r146, %r5, %r305;
	add.s32 	%r147, %r100, %r306;
	@%p34 bra 	$L__BB1_83;
	ld.shared.u32 	%r307, [%r146];
	ld.shared.u32 	%r308, [%r147];
	add.s32 	%r364, %r308, %r307;
	bra.uni 	$L__BB1_84;
$L__BB1_83:
	ld.shared.u32 	%r309, [%r144];
	ld.shared.u32 	%r310, [%r145];
	add.s32 	%r364, %r310, %r309;
$L__BB1_84:
	setp.eq.s32 	%p35, %r4, 0;
	min.s32 	%r371, %r371, %r364;
	st.shared.u32 	[%r6], %r371;
	@%p35 bra 	$L__BB1_86;
	ld.shared.u32 	%r311, [%r146];
	ld.shared.u32 	%r312, [%r147+128];
	add.s32 	%r365, %r312, %r311;
	bra.uni 	$L__BB1_87;
$L__BB1_86:
	ld.shared.u32 	%r313, [%r144];
	ld.shared.u32 	%r314, [%r145+128];
	add.s32 	%r365, %r314, %r313;
$L__BB1_87:
	setp.eq.s32 	%p36, %r4, 0;
	min.s32 	%r370, %r370, %r365;
	st.shared.u32 	[%r6+128], %r370;
	@%p36 bra 	$L__BB1_89;
	ld.shared.u32 	%r315, [%r146+8192];
	ld.shared.u32 	%r316, [%r147];
	add.s32 	%r366, %r316, %r315;
	bra.uni 	$L__BB1_90;
$L__BB1_89:
	ld.shared.u32 	%r317, [%r144+8192];
	ld.shared.u32 	%r318, [%r145];
	add.s32 	%r366, %r318, %r317;
$L__BB1_90:
	setp.eq.s32 	%p37, %r4, 0;
	min.s32 	%r369, %r369, %r366;
	st.shared.u32 	[%r6+8192], %r369;
	@%p37 bra 	$L__BB1_92;
	ld.shared.u32 	%r319, [%r146+8192];
	ld.shared.u32 	%r320, [%r147+128];
	add.s32 	%r367, %r320, %r319;
	bra.uni 	$L__BB1_93;
$L__BB1_92:
	ld.shared.u32 	%r321, [%r144+8192];
	ld.shared.u32 	%r322, [%r145+128];
	add.s32 	%r367, %r322, %r321;
$L__BB1_93:
	min.s32 	%r368, %r368, %r367;
	st.shared.u32 	[%r6+8320], %r368;
$L__BB1_94:
	st.global.u32 	[%rd1], %r371;
	st.global.u32 	[%rd1+128], %r370;
	st.global.u32 	[%rd2], %r369;
	st.global.u32 	[%rd2+128], %r368;
$L__BB1_95:
	ret;

}
	// .globl	_Z2p3Piiii
.visible .entry _Z2p3Piiii(
	.param .u64 .ptr .align 1 _Z2p3Piiii_param_0,
	.param .u32 _Z2p3Piiii_param_1,
	.param .u32 _Z2p3Piiii_param_2,
	.param .u32 _Z2p3Piiii_param_3
)
{
	.reg .pred 	%p<13>;
	.reg .b32 	%r<342>;
	.reg .b64 	%rd<15>;
	// demoted variable
	.shared .align 4 .b8 _ZZ2p3PiiiiE5s_row[16384];
	// demoted variable
	.shared .align 4 .b8 _ZZ2p3PiiiiE5s_col[16384];
	ld.param.u64 	%rd3, [_Z2p3Piiii_param_0];
	ld.param.u32 	%r75, [_Z2p3Piiii_param_1];
	ld.param.u32 	%r76, [_Z2p3Piiii_param_2];
	ld.param.u32 	%r77, [_Z2p3Piiii_param_3];
	mov.u32 	%r1, %ctaid.x;
	setp.eq.s32 	%p1, %r1, %r77;
	mov.u32 	%r2, %ctaid.y;
	setp.eq.s32 	%p2, %r2, %r77;
	or.pred  	%p3, %p1, %p2;
	@%p3 bra 	$L__BB2_14;
	cvta.to.global.u64 	%rd4, %rd3;
	mov.u32 	%r3, %tid.y;
	mov.u32 	%r4, %tid.x;
	mad.lo.s32 	%r78, %r76, %r1, %r3;
	mul.lo.s32 	%r79, %r78, %r75;
	mad.lo.s32 	%r80, %r76, %r2, %r4;
	add.s32 	%r81, %r79, %r80;
	mul.wide.s32 	%rd5, %r81, 4;
	add.s64 	%rd1, %rd4, %rd5;
	ld.global.u32 	%r341, [%rd1];
	ld.global.u32 	%r340, [%rd1+128];
	add.s32 	%r82, %r78, 32;
	mul.lo.s32 	%r83, %r82, %r75;
	add.s32 	%r84, %r83, %r80;
	mul.wide.s32 	%rd6, %r84, 4;
	add.s64 	%rd2, %rd4, %rd6;
	ld.global.u32 	%r339, [%rd2];
	ld.global.u32 	%r338, [%rd2+128];
	mul.lo.s32 	%r85, %r77, %r76;
	add.s32 	%r86, %r85, %r4;
	add.s32 	%r87, %r79, %r86;
	mul.wide.s32 	%rd7, %r87, 4;
	add.s64 	%rd8, %rd4, %rd7;
	ld.global.u32 	%r88, [%rd8];
	shl.b32 	%r89, %r3, 8;
	mov.u32 	%r90, _ZZ2p3PiiiiE5s_row;
	add.s32 	%r9, %r90, %r89;
	shl.b32 	%r91, %r4, 2;
	add.s32 	%r92, %r9, %r91;
	st.shared.u32 	[%r92], %r88;
	ld.global.u32 	%r93, [%rd8+128];
	st.shared.u32 	[%r92+128], %r93;
	add.s32 	%r94, %r83, %r86;
	mul.wide.s32 	%rd9, %r94, 4;
	add.s64 	%rd10, %rd4, %rd9;
	ld.global.u32 	%r95, [%rd10];
	st.shared.u32 	[%r92+8192], %r95;
	ld.global.u32 	%r96, [%rd10+128];
	st.shared.u32 	[%r92+8320], %r96;
	add.s32 	%r97, %r85, %r3;
	mad.lo.s32 	%r98, %r97, %r75, %r80;
	mul.wide.s32 	%rd11, %r98, 4;
	add.s64 	%rd12, %rd4, %rd11;
	ld.global.u32 	%r99, [%rd12];
	mov.u32 	%r100, _ZZ2p3PiiiiE5s_col;
	add.s32 	%r101, %r100, %r89;
	add.s32 	%r102, %r101, %r91;
	st.shared.u32 	[%r102], %r99;
	ld.global.u32 	%r103, [%rd12+128];
	st.shared.u32 	[%r102+128], %r103;
	add.s32 	%r104, %r97, 32;
	mad.lo.s32 	%r105, %r104, %r75, %r80;
	mul.wide.s32 	%rd13, %r105, 4;
	add.s64 	%rd14, %rd4, %rd13;
	ld.global.u32 	%r106, [%rd14];
	st.shared.u32 	[%r102+8192], %r106;
	ld.global.u32 	%r107, [%rd14+128];
	st.shared.u32 	[%r102+8320], %r107;
	bar.sync 	0;
	setp.lt.s32 	%p4, %r76, 1;
	@%p4 bra 	$L__BB2_13;
	and.b32  	%r10, %r76, 7;
	setp.lt.u32 	%p5, %r76, 8;
	mov.b32 	%r324, 0;
	@%p5 bra 	$L__BB2_5;
	and.b32  	%r324, %r76, 2147483640;
	neg.s32 	%r306, %r324;
	add.s32 	%r112, %r89, %r90;
	add.s32 	%r305, %r112, 8192;
	add.s32 	%r115, %r91, %r100;
	add.s32 	%r304, %r115, 1024;
$L__BB2_4:
	.pragma "nounroll";
	ld.shared.u32 	%r116, [%r305+-8192];
	ld.shared.u32 	%r117, [%r304+-1024];
	add.s32 	%r118, %r117, %r116;
	min.s32 	%r119, %r341, %r118;
	ld.shared.u32 	%r120, [%r304+-896];
	add.s32 	%r121, %r120, %r116;
	min.s32 	%r122, %r340, %r121;
	ld.shared.u32 	%r123, [%r305];
	add.s32 	%r124, %r117, %r123;
	min.s32 	%r125, %r339, %r124;
	add.s32 	%r126, %r120, %r123;
	min.s32 	%r127, %r338, %r126;
	ld.shared.u32 	%r128, [%r305+-8188];
	ld.shared.u32 	%r129, [%r304+-768];
	add.s32 	%r130, %r129, %r128;
	min.s32 	%r131, %r119, %r130;
	ld.shared.u32 	%r132, [%r304+-640];
	add.s32 	%r133, %r132, %r128;
	min.s32 	%r134, %r122, %r133;
	ld.shared.u32 	%r135, [%r305+4];
	add.s32 	%r136, %r129, %r135;
	min.s32 	%r137, %r125, %r136;
	add.s32 	%r138, %r132, %r135;
	min.s32 	%r139, %r127, %r138;
	ld.shared.u32 	%r140, [%r305+-8184];
	ld.shared.u32 	%r141, [%r304+-512];
	add.s32 	%r142, %r141, %r140;
	min.s32 	%r143, %r131, %r142;
	ld.shared.u32 	%r144, [%r304+-384];
	add.s32 	%r145, %r144, %r140;
	min.s32 	%r146, %r134, %r145;
	ld.shared.u32 	%r147, [%r305+8];
	add.s32 	%r148, %r141, %r147;
	min.s32 	%r149, %r137, %r148;
	add.s32 	%r150, %r144, %r147;
	min.s32 	%r151, %r139, %r150;
	ld.shared.u32 	%r152, [%r305+-8180];
	ld.shared.u32 	%r153, [%r304+-256];
	add.s32 	%r154, %r153, %r152;
	min.s32 	%r155, %r143, %r154;
	ld.shared.u32 	%r156, [%r304+-128];
	add.s32 	%r157, %r156, %r152;
	min.s32 	%r158, %r146, %r157;
	ld.shared.u32 	%r159, [%r305+12];
	add.s32 	%r160, %r153, %r159;
	min.s32 	%r161, %r149, %r160;
	add.s32 	%r162, %r156, %r159;
	min.s32 	%r163, %r151, %r162;
	ld.shared.u32 	%r164, [%r305+-8176];
	ld.shared.u32 	%r165, [%r304];
	add.s32 	%r166, %r165, %r164;
	min.s32 	%r167, %r155, %r166;
	ld.shared.u32 	%r168, [%r304+128];
	add.s32 	%r169, %r168, %r164;
	min.s32 	%r170, %r158, %r169;
	ld.shared.u32 	%r171, [%r305+16];
	add.s32 	%r172, %r165, %r171;
	min.s32 	%r173, %r161, %r172;
	add.s32 	%r174, %r168, %r171;
	min.s32 	%r175, %r163, %r174;
	ld.shared.u32 	%r176, [%r305+-8172];
	ld.shared.u32 	%r177, [%r304+256];
	add.s32 	%r178, %r177, %r176;
	min.s32 	%r179, %r167, %r178;
	ld.shared.u32 	%r180, [%r304+384];
	add.s32 	%r181, %r180, %r176;
	min.s32 	%r182, %r170, %r181;
	ld.shared.u32 	%r183, [%r305+20];
	add.s32 	%r184, %r177, %r183;
	min.s32 	%r185, %r173, %r184;
	add.s32 	%r186, %r180, %r183;
	min.s32 	%r187, %r175, %r186;
	ld.shared.u32 	%r188, [%r305+-8168];
	ld.shared.u32 	%r189, [%r304+512];
	add.s32 	%r190, %r189, %r188;
	min.s32 	%r191, %r179, %r190;
	ld.shared.u32 	%r192, [%r304+640];
	add.s32 	%r193, %r192, %r188;
	min.s32 	%r194, %r182, %r193;
	ld.shared.u32 	%r195, [%r305+24];
	add.s32 	%r196, %r189, %r195;
	min.s32 	%r197, %r185, %r196;
	add.s32 	%r198, %r192, %r195;
	min.s32 	%r199, %r187, %r198;
	ld.shared.u32 	%r200, [%r305+-8164];
	ld.shared.u32 	%r201, [%r304+768];
	add.s32 	%r202, %r201, %r200;
	min.s32 	%r341, %r191, %r202;
	ld.shared.u32 	%r203, [%r304+896];
	add.s32 	%r204, %r203, %r200;
	min.s32 	%r340, %r194, %r204;
	ld.shared.u32 	%r205, [%r305+28];
	add.s32 	%r206, %r201, %r205;
	min.s32 	%r339, %r197, %r206;
	add.s32 	%r207, %r203, %r205;
	min.s32 	%r338, %r199, %r207;
	add.s32 	%r306, %r306, 8;
	add.s32 	%r305, %r305, 32;
	add.s32 	%r304, %r304, 2048;
	setp.ne.s32 	%p6, %r306, 0;
	@%p6 bra 	$L__BB2_4;
$L__BB2_5:
	setp.eq.s32 	%p7, %r10, 0;
	@%p7 bra 	$L__BB2_13;
	and.b32  	%r38, %r76, 3;
	setp.lt.u32 	%p8, %r10, 4;
	@%p8 bra 	$L__BB2_8;
	shl.b32 	%r209, %r324, 2;
	add.s32 	%r210, %r9, %r209;
	ld.shared.u32 	%r211, [%r210];
	shl.b32 	%r212, %r324, 8;
	add.s32 	%r214, %r100, %r212;
	add.s32 	%r216, %r214, %r91;
	ld.shared.u32 	%r217, [%r216];
	add.s32 	%r218, %r217, %r211;
	min.s32 	%r219, %r341, %r218;
	ld.shared.u32 	%r220, [%r216+128];
	add.s32 	%r221, %r220, %r211;
	min.s32 	%r222, %r340, %r221;
	ld.shared.u32 	%r223, [%r210+8192];
	add.s32 	%r224, %r217, %r223;
	min.s32 	%r225, %r339, %r224;
	add.s32 	%r226, %r220, %r223;
	min.s32 	%r227, %r338, %r226;
	ld.shared.u32 	%r228, [%r210+4];
	ld.shared.u32 	%r229, [%r216+256];
	add.s32 	%r230, %r229, %r228;
	min.s32 	%r231, %r219, %r230;
	ld.shared.u32 	%r232, [%r216+384];
	add.s32 	%r233, %r232, %r228;
	min.s32 	%r234, %r222, %r233;
	ld.shared.u32 	%r235, [%r210+8196];
	add.s32 	%r236, %r229, %r235;
	min.s32 	%r237, %r225, %r236;
	add.s32 	%r238, %r232, %r235;
	min.s32 	%r239, %r227, %r238;
	ld.shared.u32 	%r240, [%r210+8];
	ld.shared.u32 	%r241, [%r216+512];
	add.s32 	%r242, %r241, %r240;
	min.s32 	%r243, %r231, %r242;
	ld.shared.u32 	%r244, [%r216+640];
	add.s32 	%r245, %r244, %r240;
	min.s32 	%r246, %r234, %r245;
	ld.shared.u32 	%r247, [%r210+8200];
	add.s32 	%r248, %r241, %r247;
	min.s32 	%r249, %r237, %r248;
	add.s32 	%r250, %r244, %r247;
	min.s32 	%r251, %r239, %r250;
	ld.shared.u32 	%r252, [%r210+12];
	ld.shared.u32 	%r253, [%r216+768];
	add.s32 	%r254, %r253, %r252;
	min.s32 	%r341, %r243, %r254;
	ld.shared.u32 	%r255, [%r216+896];
	add.s32 	%r256, %r255, %r252;
	min.s32 	%r340, %r246, %r256;
	ld.shared.u32 	%r257, [%r210+8204];
	add.s32 	%r258, %r253, %r257;
	min.s32 	%r339, %r249, %r258;
	add.s32 	%r259, %r255, %r257;
	min.s32 	%r338, %r251, %r259;
	add.s32 	%r324, %r324, 4;
$L__BB2_8:
	setp.eq.s32 	%p9, %r38, 0;
	@%p9 bra 	$L__BB2_13;
	setp.eq.s32 	%p10, %r38, 1;
	@%p10 bra 	$L__BB2_11;
	shl.b32 	%r261, %r324, 2;
	add.s32 	%r262, %r9, %r261;
	ld.shared.u32 	%r263, [%r262];
	shl.b32 	%r264, %r324, 8;
	add.s32 	%r266, %r100, %r264;
	add.s32 	%r268, %r266, %r91;
	ld.shared.u32 	%r269, [%r268];
	add.s32 	%r270, %r269, %r263;
	min.s32 	%r271, %r341, %r270;
	ld.shared.u32 	%r272, [%r268+128];
	add.s32 	%r273, %r272, %r263;
	min.s32 	%r274, %r340, %r273;
	ld.shared.u32 	%r275, [%r262+8192];
	add.s32 	%r276, %r269, %r275;
	min.s32 	%r277, %r339, %r276;
	add.s32 	%r278, %r272, %r275;
	min.s32 	%r279, %r338, %r278;
	ld.shared.u32 	%r280, [%r262+4];
	ld.shared.u32 	%r281, [%r268+256];
	add.s32 	%r282, %r281, %r280;
	min.s32 	%r341, %r271, %r282;
	ld.shared.u32 	%r283, [%r268+384];
	add.s32 	%r284, %r283, %r280;
	min.s32 	%r340, %r274, %r284;
	ld.shared.u32 	%r285, [%r262+8196];
	add.s32 	%r286, %r281, %r285;
	min.s32 	%r339, %r277, %r286;
	add.s32 	%r287, %r283, %r285;
	min.s32 	%r338, %r279, %r287;
	add.s32 	%r324, %r324, 2;
$L__BB2_11:
	and.b32  	%r288, %r76, 1;
	setp.eq.b32 	%p11, %r288, 1;
	not.pred 	%p12, %p11;
	@%p12 bra 	$L__BB2_13;
	shl.b32 	%r289, %r324, 2;
	add.s32 	%r290, %r9, %r289;
	ld.shared.u32 	%r291, [%r290];
	shl.b32 	%r292, %r324, 8;
	add.s32 	%r294, %r100, %r292;
	add.s32 	%r296, %r294, %r91;
	ld.shared.u32 	%r297, [%r296];
	add.s32 	%r298, %r297, %r291;
	min.s32 	%r341, %r341, %r298;
	ld.shared.u32 	%r299, [%r296+128];
	add.s32 	%r300, %r299, %r291;
	min.s32 	%r340, %r340, %r300;
	ld.shared.u32 	%r301, [%r290+8192];
	add.s32 	%r302, %r297, %r301;
	min.s32 	%r339, %r339, %r302;
	add.s32 	%r303, %r299, %r301;
	min.s32 	%r338, %r338, %r303;
$L__BB2_13:
	st.global.u32 	[%rd1], %r341;
	st.global.u32 	[%rd1+128], %r340;
	st.global.u32 	[%rd2], %r339;
	st.global.u32 	[%rd2+128], %r338;
$L__BB2_14:
	ret;

}


// ===== COMPILED SASS (sm_100) =====

	.target	sm_100

	.elftype	@"ET_EXEC"


//--------------------- .note.nv.tkinfo           --------------------------
	.section	.note.nv.tkinfo,"",@"SHT_NOTE"
	.sectionflags	@"SHF_NOTE_NV_TKINFO"
	.tkinfo
        /*0018*/ 	.word	0x00000002
        /*0030*/ 	.string	""
        /*0030*/ 	.string	"ptxas"
        /*0030*/ 	.string	"Cuda compilation tools, release 13.0, V13.0.88"
        /*0030*/ 	.string	"Build cuda_13.0.r13.0/compiler.36424714_0"
        /*0030*/ 	.string	"-arch sm_100 -m 64 "



//--------------------- .note.nv.cuinfo           --------------------------
	.section	.note.nv.cuinfo,"",@"SHT_NOTE"
	.sectionflags	@"SHF_NOTE_NV_CUINFO"
        /*0018*/ 	.short	0x0002
        /*001a*/ 	.short	0x0064
        /*001c*/ 	.short	0x0082
	.zero		2


//--------------------- .nv.info                  --------------------------
	.section	.nv.info,"",@"SHT_CUDA_INFO"
	.align	4


	//----- nvinfo : EIATTR_REGCOUNT
	.align		4
        /*0000*/ 	.byte	0x04, 0x2f
        /*0002*/ 	.short	(.L_1 - .L_0)
	.align		4
.L_0:
        /*0004*/ 	.word	index@(_Z2p1Piiii)
        /*0008*/ 	.word	0x00000018


	//----- nvinfo : EIATTR_FRAME_SIZE
	.align		4
.L_1:
        /*000c*/ 	.byte	0x04, 0x11
        /*000e*/ 	.short	(.L_3 - .L_2)
	.align		4
.L_2:
        /*0010*/ 	.word	index@(_Z2p1Piiii)
        /*0014*/ 	.word	0x00000000


	//----- nvinfo : EIATTR_REGCOUNT
	.align		4
.L_3:
        /*0018*/ 	.byte	0x04, 0x2f
        /*001a*/ 	.short	(.L_5 - .L_4)
	.align		4
.L_4:
        /*001c*/ 	.word	index@(_Z2p2Piiii)
        /*0020*/ 	.word	0x0000001d


	//----- nvinfo : EIATTR_FRAME_SIZE
	.align		4
.L_5:
        /*0024*/ 	.byte	0x04, 0x11
        /*0026*/ 	.short	(.L_7 - .L_6)
	.align		4
.L_6:
        /*0028*/ 	.word	index@(_Z2p2Piiii)
        /*002c*/ 	.word	0x00000000


	//----- nvinfo : EIATTR_REGCOUNT
	.align		4
.L_7:
        /*0030*/ 	.byte	0x04, 0x2f
        /*0032*/ 	.short	(.L_9 - .L_8)
	.align		4
.L_8:
        /*0034*/ 	.word	index@(_Z2p3Piiii)
        /*0038*/ 	.word	0x0000001f


	//----- nvinfo : EIATTR_FRAME_SIZE
	.align		4
.L_9:
        /*003c*/ 	.byte	0x04, 0x11
        /*003e*/ 	.short	(.L_11 - .L_10)
	.align		4
.L_10:
        /*0040*/ 	.word	index@(_Z2p3Piiii)
        /*0044*/ 	.word	0x00000000


	//----- nvinfo : EIATTR_MIN_STACK_SIZE
	.align		4
.L_11:
        /*0048*/ 	.byte	0x04, 0x12
        /*004a*/ 	.short	(.L_13 - .L_12)
	.align		4
.L_12:
        /*004c*/ 	.word	index@(_Z2p3Piiii)
        /*0050*/ 	.word	0x00000000


	//----- nvinfo : EIATTR_MIN_STACK_SIZE
	.align		4
.L_13:
        /*0054*/ 	.byte	0x04, 0x12
        /*0056*/ 	.short	(.L_15 - .L_14)
	.align		4
.L_14:
        /*0058*/ 	.word	index@(_Z2p2Piiii)
        /*005c*/ 	.word	0x00000000


	//----- nvinfo : EIATTR_MIN_STACK_SIZE
	.align		4
.L_15:
        /*0060*/ 	.byte	0x04, 0x12
        /*0062*/ 	.short	(.L_17 - .L_16)
	.align		4
.L_16:
        /*0064*/ 	.word	index@(_Z2p1Piiii)
        /*0068*/ 	.word	0x00000000
.L_17:


//--------------------- .nv.compat                --------------------------
	.section	.nv.compat,"",@"SHT_CUDA_COMPAT_INFO"
	.align	4
        /*0000*/ 	.byte	0x02, 0x09, 0x00, 0x00, 0x02, 0x02, 0x01, 0x00, 0x02, 0x05, 0x05, 0x00, 0x03, 0x07, 0x01, 0x01
        /*0010*/ 	.byte	0x02, 0x03, 0x00, 0x00, 0x02, 0x06, 0x01, 0x00, 0x04, 0x0b, 0x08, 0x00, 0x09, 0x00, 0x00, 0x00
        /*0020*/ 	.byte	0x00, 0x00, 0x00, 0x00


//--------------------- .nv.info._Z2p3Piiii       --------------------------
	.section	.nv.info._Z2p3Piiii,"",@"SHT_CUDA_INFO"
	.sectionflags	@""
	.align	4


	//----- nvinfo : EIATTR_CUDA_API_VERSION
	.align		4
        /*0000*/ 	.byte	0x04, 0x37
        /*0002*/ 	.short	(.L_19 - .L_18)
.L_18:
        /*0004*/ 	.word	0x00000082


	//----- nvinfo : EIATTR_KPARAM_INFO
	.align		4
.L_19:
        /*0008*/ 	.byte	0x04, 0x17
        /*000a*/ 	.short	(.L_21 - .L_20)
.L_20:
        /*000c*/ 	.word	0x00000000
        /*0010*/ 	.short	0x0003
        /*0012*/ 	.short	0x0010
        /*0014*/ 	.byte	0x00, 0xf0, 0x11, 0x00


	//----- nvinfo : EIATTR_KPARAM_INFO
	.align		4
.L_21:
        /*0018*/ 	.byte	0x04, 0x17
        /*001a*/ 	.short	(.L_23 - .L_22)
.L_22:
        /*001c*/ 	.word	0x00000000
        /*0020*/ 	.short	0x0002
        /*0022*/ 	.short	0x000c
        /*0024*/ 	.byte	0x00, 0xf0, 0x11, 0x00


	//----- nvinfo : EIATTR_KPARAM_INFO
	.align		4
.L_23:
        /*0028*/ 	.byte	0x04, 0x17
        /*002a*/ 	.short	(.L_25 - .L_24)
.L_24:
        /*002c*/ 	.word	0x00000000
        /*0030*/ 	.short	0x0001
        /*0032*/ 	.short	0x0008
        /*0034*/ 	.byte	0x00, 0xf0, 0x11, 0x00


	//----- nvinfo : EIATTR_KPARAM_INFO
	.align		4
.L_25:
        /*0038*/ 	.byte	0x04, 0x17
        /*003a*/ 	.short	(.L_27 - .L_26)
.L_26:
        /*003c*/ 	.word	0x00000000
        /*0040*/ 	.short	0x0000
        /*0042*/ 	.short	0x0000
        /*0044*/ 	.byte	0x00, 0xf5, 0x21, 0x00


	//----- nvinfo : EIATTR_SPARSE_MMA_MASK
	.align		4
.L_27:
        /*0048*/ 	.byte	0x03, 0x50
        /*004a*/ 	.short	0x0000


	//----- nvinfo : EIATTR_MAXREG_COUNT
	.align		4
        /*004c*/ 	.byte	0x03, 0x1b
        /*004e*/ 	.short	0x00ff


	//----- nvinfo : EIATTR_NUM_BARRIERS
	.align		4
        /*0050*/ 	.byte	0x02, 0x4c
        /*0052*/ 	.byte	0x01
	.zero		1


	//----- nvinfo : EIATTR_MERCURY_ISA_VERSION
	.align		4
        /*0054*/ 	.byte	0x03, 0x5f
        /*0056*/ 	.short	0x0101


	//----- nvinfo : EIATTR_VRC_CTA_INIT_COUNT
	.align		4
        /*0058*/ 	.byte	0x02, 0x4a
	.zero		1
	.zero		1


	//----- nvinfo : EIATTR_EXIT_INSTR_OFFSETS
	.align		4
        /*005c*/ 	.byte	0x04, 0x1c
        /*005e*/ 	.short	(.L_29 - .L_28)


	//   ....[0]....
.L_28:
        /*0060*/ 	.word	0x00000060


	//   ....[1]....
        /*0064*/ 	.word	0x00000cd0


	//----- nvinfo : EIATTR_CBANK_PARAM_SIZE
	.align		4
.L_29:
        /*0068*/ 	.byte	0x03, 0x19
        /*006a*/ 	.short	0x0014


	//----- nvinfo : EIATTR_PARAM_CBANK
	.align		4
        /*006c*/ 	.byte	0x04, 0x0a
        /*006e*/ 	.short	(.L_31 - .L_30)
	.align		4
.L_30:
        /*0070*/ 	.word	index@(.nv.constant0._Z2p3Piiii)
        /*0074*/ 	.short	0x0380
        /*0076*/ 	.short	0x0014


	//----- nvinfo : EIATTR_SW_WAR
	.align		4
.L_31:
        /*0078*/ 	.byte	0x04, 0x36
        /*007a*/ 	.short	(.L_33 - .L_32)
.L_32:
        /*007c*/ 	.word	0x00000008
.L_33:


//--------------------- .nv.info._Z2p2Piiii       --------------------------
	.section	.nv.info._Z2p2Piiii,"",@"SHT_CUDA_INFO"
	.sectionflags	@""
	.align	4


	//----- nvinfo : EIATTR_CUDA_API_VERSION
	.align		4
        /*0000*/ 	.byte	0x04, 0x37
        /*0002*/ 	.short	(.L_35 - .L_34)
.L_34:
        /*0004*/ 	.word	0x00000082


	//----- nvinfo : EIATTR_KPARAM_INFO
	.align		4
.L_35:
        /*0008*/ 	.byte	0x04, 0x17
        /*000a*/ 	.short	(.L_37 - .L_36)
.L_36:
        /*000c*/ 	.word	0x00000000
        /*0010*/ 	.short	0x0003
        /*0012*/ 	.short	0x0010
        /*0014*/ 	.byte	0x00, 0xf0, 0x11, 0x00


	//----- nvinfo : EIATTR_KPARAM_INFO
	.align		4
.L_37:
        /*0018*/ 	.byte	0x04, 0x17
        /*001a*/ 	.short	(.L_39 - .L_38)
.L_38:
        /*001c*/ 	.word	0x00000000
        /*0020*/ 	.short	0x0002
        /*0022*/ 	.short	0x000c
        /*0024*/ 	.byte	0x00, 0xf0, 0x11, 0x00


	//----- nvinfo : EIATTR_KPARAM_INFO
	.align		4
.L_39:
        /*0028*/ 	.byte	0x04, 0x17
        /*002a*/ 	.short	(.L_41 - .L_40)
.L_40:
        /*002c*/ 	.word	0x00000000
        /*0030*/ 	.short	0x0001
        /*0032*/ 	.short	0x0008
        /*0034*/ 	.byte	0x00, 0xf0, 0x11, 0x00


	//----- nvinfo : EIATTR_KPARAM_INFO
	.align		4
.L_41:
        /*0038*/ 	.byte	0x04, 0x17
        /*003a*/ 	.short	(.L_43 - .L_42)
.L_42:
        /*003c*/ 	.word	0x00000000
        /*0040*/ 	.short	0x0000
        /*0042*/ 	.short	0x0000
        /*0044*/ 	.byte	0x00, 0xf5, 0x21, 0x00


	//----- nvinfo : EIATTR_SPARSE_MMA_MASK
	.align		4
.L_43:
        /*0048*/ 	.byte	0x03, 0x50
        /*004a*/ 	.short	0x0000


	//----- nvinfo : EIATTR_MAXREG_COUNT
	.align		4
        /*004c*/ 	.byte	0x03, 0x1b
        /*004e*/ 	.short	0x00ff


	//----- nvinfo : EIATTR_NUM_BARRIERS
	.align		4
        /*0050*/ 	.byte	0x02, 0x4c
        /*0052*/ 	.byte	0x01
	.zero		1


	//----- nvinfo : EIATTR_MERCURY_ISA_VERSION
	.align		4
        /*0054*/ 	.byte	0x03, 0x5f
        /*0056*/ 	.short	0x0101


	//----- nvinfo : EIATTR_VRC_CTA_INIT_COUNT
	.align		4
        /*0058*/ 	.byte	0x02, 0x4a
	.zero		1
	.zero		1


	//----- nvinfo : EIATTR_EXIT_INSTR_OFFSETS
	.align		4
        /*005c*/ 	.byte	0x04, 0x1c
        /*005e*/ 	.short	(.L_45 - .L_44)


	//   ....[0]....
.L_44:
        /*0060*/ 	.word	0x00000040


	//   ....[1]....
        /*0064*/ 	.word	0x00001460


	//----- nvinfo : EIATTR_CBANK_PARAM_SIZE
	.align		4
.L_45:
        /*0068*/ 	.byte	0x03, 0x19
        /*006a*/ 	.short	0x0014


	//----- nvinfo : EIATTR_PARAM_CBANK
	.align		4
        /*006c*/ 	.byte	0x04, 0x0a
        /*006e*/ 	.short	(.L_47 - .L_46)
	.align		4
.L_46:
        /*0070*/ 	.word	index@(.nv.constant0._Z2p2Piiii)
        /*0074*/ 	.short	0x0380
        /*0076*/ 	.short	0x0014


	//----- nvinfo : EIATTR_SW_WAR
	.align		4
.L_47:
        /*0078*/ 	.byte	0x04, 0x36
        /*007a*/ 	.short	(.L_49 - .L_48)
.L_48:
        /*007c*/ 	.word	0x00000008
.L_49:


//--------------------- .nv.info._Z2p1Piiii       --------------------------
	.section	.nv.info._Z2p1Piiii,"",@"SHT_CUDA_INFO"
	.sectionflags	@""
	.align	4


	//----- nvinfo : EIATTR_CUDA_API_VERSION
	.align		4
        /*0000*/ 	.byte	0x04, 0x37
        /*0002*/ 	.short	(.L_51 - .L_50)
.L_50:
        /*0004*/ 	.word	0x00000082


	//----- nvinfo : EIATTR_KPARAM_INFO
	.align		4
.L_51:
        /*0008*/ 	.byte	0x04, 0x17
        /*000a*/ 	.short	(.L_53 - .L_52)
.L_52:
        /*000c*/ 	.word	0x00000000
        /*0010*/ 	.short	0x0003
        /*0012*/ 	.short	0x0010
        /*0014*/ 	.byte	0x00, 0xf0, 0x11, 0x00


	//----- nvinfo : EIATTR_KPARAM_INFO
	.align		4
.L_53:
        /*0018*/ 	.byte	0x04, 0x17
        /*001a*/ 	.short	(.L_55 - .L_54)
.L_54:
        /*001c*/ 	.word	0x00000000
        /*0020*/ 	.short	0x0002
        /*0022*/ 	.short	0x000c
        /*0024*/ 	.byte	0x00, 0xf0, 0x11, 0x00


	//----- nvinfo : EIATTR_KPARAM_INFO
	.align		4
.L_55:
        /*0028*/ 	.byte	0x04, 0x17
        /*002a*/ 	.short	(.L_57 - .L_56)
.L_56:
        /*002c*/ 	.word	0x00000000
        /*0030*/ 	.short	0x0001
        /*0032*/ 	.short	0x0008
        /*0034*/ 	.byte	0x00, 0xf0, 0x11, 0x00


	//----- nvinfo : EIATTR_KPARAM_INFO
	.align		4
.L_57:
        /*0038*/ 	.byte	0x04, 0x17
        /*003a*/ 	.short	(.L_59 - .L_58)
.L_58:
        /*003c*/ 	.word	0x00000000
        /*0040*/ 	.short	0x0000
        /*0042*/ 	.short	0x0000
        /*0044*/ 	.byte	0x00, 0xf5, 0x21, 0x00


	//----- nvinfo : EIATTR_SPARSE_MMA_MASK
	.align		4
.L_59:
        /*0048*/ 	.byte	0x03, 0x50
        /*004a*/ 	.short	0x0000


	//----- nvinfo : EIATTR_MAXREG_COUNT
	.align		4
        /*004c*/ 	.byte	0x03, 0x1b
        /*004e*/ 	.short	0x00ff


	//----- nvinfo : EIATTR_NUM_BARRIERS
	.align		4
        /*0050*/ 	.byte	0x02, 0x4c
        /*0052*/ 	.byte	0x01
	.zero		1


	//----- nvinfo : EIATTR_MERCURY_ISA_VERSION
	.align		4
        /*0054*/ 	.byte	0x03, 0x5f
        /*0056*/ 	.short	0x0101


	//----- nvinfo : EIATTR_VRC_CTA_INIT_COUNT
	.align		4
        /*0058*/ 	.byte	0x02, 0x4a
	.zero		1
	.zero		1


	//----- nvinfo : EIATTR_EXIT_INSTR_OFFSETS
	.align		4
        /*005c*/ 	.byte	0x04, 0x1c
        /*005e*/ 	.short	(.L_61 - .L_60)


	//   ....[0]....
.L_60:
        /*0060*/ 	.word	0x00001850


	//----- nvinfo : EIATTR_CBANK_PARAM_SIZE
	.align		4
.L_61:
        /*0064*/ 	.byte	0x03, 0x19
        /*0066*/ 	.short	0x0014


	//----- nvinfo : EIATTR_PARAM_CBANK
	.align		4
        /*0068*/ 	.byte	0x04, 0x0a
        /*006a*/ 	.short	(.L_63 - .L_62)
	.align		4
.L_62:
        /*006c*/ 	.word	index@(.nv.constant0._Z2p1Piiii)
        /*0070*/ 	.short	0x0380
        /*0072*/ 	.short	0x0014


	//----- nvinfo : EIATTR_SW_WAR
	.align		4
.L_63:
        /*0074*/ 	.byte	0x04, 0x36
        /*0076*/ 	.short	(.L_65 - .L_64)
.L_64:
        /*0078*/ 	.word	0x00000008
.L_65:


//--------------------- .nv.callgraph             --------------------------
	.section	.nv.callgraph,"",@"SHT_CUDA_CALLGRAPH"
	.align	4
	.sectionentsize	8
	.align		4
        /*0000*/ 	.word	0x00000000
	.align		4
        /*0004*/ 	.word	0xffffffff
	.align		4
        /*0008*/ 	.word	0x00000000
	.align		4
        /*000c*/ 	.word	0xfffffffe
	.align		4
        /*0010*/ 	.word	0x00000000
	.align		4
        /*0014*/ 	.word	0xfffffffd
	.align		4
        /*0018*/ 	.word	0x00000000
	.align		4
        /*001c*/ 	.word	0xfffffffc


//--------------------- .text._Z2p3Piiii          --------------------------
	.section	.text._Z2p3Piiii,"ax",@progbits
	.align	128
        .global         _Z2p3Piiii
        .type           _Z2p3Piiii,@function
        .size           _Z2p3Piiii,(.L_x_17 - _Z2p3Piiii)
        .other          _Z2p3Piiii,@"STO_CUDA_ENTRY STV_DEFAULT"
_Z2p3Piiii:
.text._Z2p3Piiii:
[----:B------:R-:W-:Y:S08]  /*0000*/  LDC R1, c[0x0][0x37c] ;  /* 0x0000df00ff017b82 */ /* 0x000ff00000000800 */
[----:B------:R-:W0:Y:S08]  /*0010*/  S2UR UR5, SR_CTAID.Y ;  /* 0x00000000000579c3 */ /* 0x000e300000002600 */
[----:B------:R-:W0:Y:S08]  /*0020*/  LDC R8, c[0x0][0x390] ;  /* 0x0000e400ff087b82 */ /* 0x000e300000000800 */
[----:B------:R-:W1:Y:S01]  /*0030*/  S2UR UR4, SR_CTAID.X ;  /* 0x00000000000479c3 */ /* 0x000e620000002500 */
[----:B0-----:R-:W-:-:S04]  /*0040*/  ISETP.NE.AND P0, PT, R8, UR5, PT ;  /* 0x0000000508007c0c */ /* 0x001fc8000bf05270 */
[----:B-1----:R-:W-:-:S13]  /*0050*/  ISETP.EQ.OR P0, PT, R8, UR4, !P0 ;  /* 0x0000000408007c0c */ /* 0x002fda000c702670 */
[----:B------:R-:W-:Y:S05]  /*0060*/  @P0 EXIT ;  /* 0x000000000000094d */ /* 0x000fea0003800000 */
[----:B------:R-:W0:Y:S01]  /*0070*/  S2R R4, SR_TID.Y ;  /* 0x0000000000047919 */ /* 0x000e220000002200 */
[----:B------:R-:W0:Y:S01]  /*0080*/  LDC.64 R18, c[0x0][0x388] ;  /* 0x0000e200ff127b82 */ /* 0x000e220000000a00 */
[----:B------:R-:W1:Y:S01]  /*0090*/  LDCU.64 UR8, c[0x0][0x358] ;  /* 0x00006b00ff0877ac */ /* 0x000e620008000a00 */
[----:B------:R-:W2:Y:S06]  /*00a0*/  S2R R0, SR_TID.X ;  /* 0x0000000000007919 */ /* 0x000eac0000002100 */
[----:B------:R-:W3:Y:S01]  /*00b0*/  LDC.64 R2, c[0x0][0x380] ;  /* 0x0000e000ff027b82 */ /* 0x000ee20000000a00 */
[----:B0-----:R-:W-:-:S02]  /*00c0*/  IMAD R17, R19, UR4, R4 ;  /* 0x0000000413117c24 */ /* 0x001fc4000f8e0204 */
[CC--:B--2---:R-:W-:Y:S02]  /*00d0*/  IMAD R6, R8.reuse, R19.reuse, R0 ;  /* 0x0000001308067224 */ /* 0x0c4fe400078e0200 */
[----:B------:R-:W-:Y:S02]  /*00e0*/  IMAD R8, R8, R19, R4 ;  /* 0x0000001308087224 */ /* 0x000fe400078e0204 */
[----:B------:R-:W-:Y:S02]  /*00f0*/  VIADD R7, R17, 0x20 ;  /* 0x0000002011077836 */ /* 0x000fe40000000000 */
[----:B------:R-:W-:Y:S02]  /*0100*/  IMAD R5, R19, UR5, R0 ;  /* 0x0000000513057c24 */ /* 0x000fe4000f8e0200 */
[----:B------:R-:W-:Y:S02]  /*0110*/  VIADD R9, R8, 0x20 ;  /* 0x0000002008097836 */ /* 0x000fe40000000000 */
[----:B------:R-:W-:-:S02]  /*0120*/  IMAD R25, R17, R18, R6 ;  /* 0x0000001211197224 */ /* 0x000fc400078e0206 */
[-C--:B------:R-:W-:Y:S02]  /*0130*/  IMAD R27, R7, R18.reuse, R6 ;  /* 0x00000012071b7224 */ /* 0x080fe400078e0206 */
[-CC-:B------:R-:W-:Y:S02]  /*0140*/  IMAD R11, R8, R18.reuse, R5.reuse ;  /* 0x00000012080b7224 */ /* 0x180fe400078e0205 */
[----:B------:R-:W-:Y:S02]  /*0150*/  IMAD R9, R9, R18, R5 ;  /* 0x0000001209097224 */ /* 0x000fe400078e0205 */
[----:B---3--:R-:W-:-:S04]  /*0160*/  IMAD.WIDE R24, R25, 0x4, R2 ;  /* 0x0000000419187825 */ /* 0x008fc800078e0202 */
[--C-:B------:R-:W-:Y:S01]  /*0170*/  IMAD.WIDE R26, R27, 0x4, R2.reuse ;  /* 0x000000041b1a7825 */ /* 0x100fe200078e0202 */
[----:B-1----:R-:W2:Y:S03]  /*0180*/  LDG.E R6, desc[UR8][R24.64] ;  /* 0x0000000818067981 */ /* 0x002ea6000c1e1900 */
[--C-:B------:R-:W-:Y:S01]  /*0190*/  IMAD.WIDE R10, R11, 0x4, R2.reuse ;  /* 0x000000040b0a7825 */ /* 0x100fe200078e0202 */
[----:B------:R-:W3:Y:S03]  /*01a0*/  LDG.E R12, desc[UR8][R24.64+0x80] ;  /* 0x00008008180c7981 */ /* 0x000ee6000c1e1900 */
[----:B------:R-:W-:Y:S01]  /*01b0*/  IMAD.WIDE R8, R9, 0x4, R2 ;  /* 0x0000000409087825 */ /* 0x000fe200078e0202 */
[----:B------:R-:W4:Y:S04]  /*01c0*/  LDG.E R13, desc[UR8][R26.64] ;  /* 0x000000081a0d7981 */ /* 0x000f28000c1e1900 */
[----:B------:R-:W4:Y:S04]  /*01d0*/  LDG.E R15, desc[UR8][R26.64+0x80] ;  /* 0x000080081a0f7981 */ /* 0x000f28000c1e1900 */
[----:B------:R-:W4:Y:S04]  /*01e0*/  LDG.E R14, desc[UR8][R10.64] ;  /* 0x000000080a0e7981 */ /* 0x000f28000c1e1900 */
[----:B------:R-:W4:Y:S04]  /*01f0*/  LDG.E R20, desc[UR8][R10.64+0x80] ;  /* 0x000080080a147981 */ /* 0x000f28000c1e1900 */
[----:B------:R-:W4:Y:S04]  /*0200*/  LDG.E R22, desc[UR8][R8.64] ;  /* 0x0000000808167981 */ /* 0x000f28000c1e1900 */
[----:B------:R0:W4:Y:S01]  /*0210*/  LDG.E R23, desc[UR8][R8.64+0x80] ;  /* 0x0000800808177981 */ /* 0x000122000c1e1900 */
[----:B------:R-:W1:Y:S01]  /*0220*/  S2UR UR6, SR_CgaCtaId ;  /* 0x00000000000679c3 */ /* 0x000e620000008800 */
[----:B------:R-:W-:-:S02]  /*0230*/  UMOV UR4, 0x400 ;  /* 0x0000040000047882 */ /* 0x000fc40000000000 */
[----:B------:R-:W-:Y:S01]  /*0240*/  UIADD3 UR5, UPT, UPT, UR4, 0x4000, URZ ;  /* 0x0000400004057890 */ /* 0x000fe2000fffe0ff */
[----:B------:R-:W-:Y:S01]  /*0250*/  ISETP.GE.AND P0, PT, R19, 0x1, PT ;  /* 0x000000011300780c */ /* 0x000fe20003f06270 */
[-CC-:B------:R-:W-:Y:S02]  /*0260*/  IMAD R17, R17, R18.reuse, R5.reuse ;  /* 0x0000001211117224 */ /* 0x180fe400078e0205 */
[----:B------:R-:W-:Y:S02]  /*0270*/  IMAD R5, R7, R18, R5 ;  /* 0x0000001207057224 */ /* 0x000fe400078e0205 */
[--C-:B------:R-:W-:Y:S01]  /*0280*/  IMAD.WIDE R16, R17, 0x4, R2.reuse ;  /* 0x0000000411107825 */ /* 0x100fe200078e0202 */
[----:B-1----:R-:W-:Y:S02]  /*0290*/  ULEA UR4, UR6, UR4, 0x18 ;  /* 0x0000000406047291 */ /* 0x002fe4000f8ec0ff */
[----:B------:R-:W-:Y:S01]  /*02a0*/  ULEA UR5, UR6, UR5, 0x18 ;  /* 0x0000000506057291 */ /* 0x000fe2000f8ec0ff */
[----:B------:R-:W-:Y:S01]  /*02b0*/  IMAD.WIDE R2, R5, 0x4, R2 ;  /* 0x0000000405027825 */ /* 0x000fe200078e0202 */
[----:B------:R1:W5:Y:S02]  /*02c0*/  LDG.E R25, desc[UR8][R16.64] ;  /* 0x0000000810197981 */ /* 0x000364000c1e1900 */
[----:B------:R-:W-:-:S02]  /*02d0*/  LEA R21, R4, UR4, 0x8 ;  /* 0x0000000404157c11 */ /* 0x000fc4000f8e40ff */
[----:B0-----:R-:W-:Y:S01]  /*02e0*/  LEA R9, R4, UR5, 0x8 ;  /* 0x0000000504097c11 */ /* 0x001fe2000f8e40ff */
[----:B------:R1:W5:Y:S02]  /*02f0*/  LDG.E R7, desc[UR8][R16.64+0x80] ;  /* 0x0000800810077981 */ /* 0x000364000c1e1900 */
[C---:B------:R-:W-:Y:S02]  /*0300*/  IMAD R4, R0.reuse, 0x4, R21 ;  /* 0x0000000400047824 */ /* 0x040fe400078e0215 */
[----:B------:R-:W-:Y:S01]  /*0310*/  IMAD R9, R0, 0x4, R9 ;  /* 0x0000000400097824 */ /* 0x000fe200078e0209 */
[----:B------:R1:W5:Y:S04]  /*0320*/  LDG.E R5, desc[UR8][R2.64] ;  /* 0x0000000802057981 */ /* 0x000368000c1e1900 */
[----:B------:R1:W5:Y:S04]  /*0330*/  LDG.E R27, desc[UR8][R2.64+0x80] ;  /* 0x00008008021b7981 */ /* 0x000368000c1e1900 */
[----:B--2---:R1:W-:Y:S04]  /*0340*/  STS [R4], R6 ;  /* 0x0000000604007388 */ /* 0x0043e80000000800 */
[----:B---3--:R1:W-:Y:S04]  /*0350*/  STS [R4+0x80], R12 ;  /* 0x0000800c04007388 */ /* 0x0083e80000000800 */
[----:B----4-:R1:W-:Y:S04]  /*0360*/  STS [R4+0x2000], R13 ;  /* 0x0020000d04007388 */ /* 0x0103e80000000800 */
[----:B------:R1:W-:Y:S04]  /*0370*/  STS [R4+0x2080], R15 ;  /* 0x0020800f04007388 */ /* 0x0003e80000000800 */
[----:B------:R1:W-:Y:S04]  /*0380*/  STS [R9], R14 ;  /* 0x0000000e09007388 */ /* 0x0003e80000000800 */
[----:B------:R1:W-:Y:S04]  /*0390*/  STS [R9+0x80], R20 ;  /* 0x0000801409007388 */ /* 0x0003e80000000800 */
[----:B------:R1:W-:Y:S04]  /*03a0*/  STS [R9+0x2000], R22 ;  /* 0x0020001609007388 */ /* 0x0003e80000000800 */
[----:B------:R1:W-:Y:S01]  /*03b0*/  STS [R9+0x2080], R23 ;  /* 0x0020801709007388 */ /* 0x0003e20000000800 */
[----:B------:R-:W-:Y:S06]  /*03c0*/  BAR.SYNC.DEFER_BLOCKING 0x0 ;  /* 0x0000000000007b1d */ /* 0x000fec0000010000 */
[----:B------:R-:W-:Y:S05]  /*03d0*/  @!P0 BRA `(.L_x_0) ;  /* 0x00000008002c8947 */ /* 0x000fea0003800000 */
[C---:B------:R-:W-:Y:S01]  /*03e0*/  ISETP.GE.U32.AND P1, PT, R19.reuse, 0x8, PT ;  /* 0x000000081300780c */ /* 0x040fe20003f26070 */
[----:B------:R-:W-:Y:S01]  /*03f0*/  IMAD.MOV.U32 R18, RZ, RZ, RZ ;  /* 0x000000ffff127224 */ /* 0x000fe200078e00ff */
[----:B------:R-:W-:-:S04]  /*0400*/  LOP3.LUT R24, R19, 0x7, RZ, 0xc0, !PT ;  /* 0x0000000713187812 */ /* 0x000fc800078ec0ff */
[----:B------:R-:W-:-:S07]  /*0410*/  ISETP.NE.AND P0, PT, R24, RZ, PT ;  /* 0x000000ff1800720c */ /* 0x000fce0003f05270 */
[----:B------:R-:W-:Y:S06]  /*0420*/  @!P1 BRA `(.L_x_1) ;  /* 0x0000000000f89947 */ /* 0x000fec0003800000 */
[----:B-1----:R-:W-:Y:S01]  /*0430*/  LEA R22, R0, UR5, 0x2 ;  /* 0x0000000500167c11 */ /* 0x002fe2000f8e10ff */
[----:B------:R-:W-:Y:S01]  /*0440*/  VIADD R20, R21, 0x2000 ;  /* 0x0000200015147836 */ /* 0x000fe20000000000 */
[----:B------:R-:W-:-:S03]  /*0450*/  LOP3.LUT R18, R19, 0x7ffffff8, RZ, 0xc0, !PT ;  /* 0x7ffffff813127812 */ /* 0x000fc600078ec0ff */
[----:B------:R-:W-:Y:S02]  /*0460*/  VIADD R22, R22, 0x400 ;  /* 0x0000040016167836 */ /* 0x000fe40000000000 */
[----:B------:R-:W-:-:S07]  /*0470*/  IMAD.MOV R23, RZ, RZ, -R18 ;  /* 0x000000ffff177224 */ /* 0x000fce00078e0a12 */
.L_x_2:
[----:B------:R-:W-:Y:S01]  /*0480*/  LDS R4, [R22+-0x400] ;  /* 0xfffc000016047984 */ /* 0x000fe20000000800 */
[----:B------:R-:W-:-:S03]  /*0490*/  VIADD R23, R23, 0x8 ;  /* 0x0000000817177836 */ /* 0x000fc60000000000 */
[----:B------:R-:W0:Y:S02]  /*04a0*/  LDS.128 R8, [R20+-0x2000] ;  /* 0xffe0000014087984 */ /* 0x000e240000000c00 */
[----:B------:R-:W-:Y:S02]  /*04b0*/  ISETP.NE.AND P1, PT, R23, RZ, PT ;  /* 0x000000ff1700720c */ /* 0x000fe40003f25270 */
[----:B------:R-:W1:Y:S04]  /*04c0*/  LDS R6, [R22+-0x380] ;  /* 0xfffc800016067984 */ /* 0x000e680000000800 */
[----:B------:R-:W2:Y:S04]  /*04d0*/  LDS.128 R12, [R20] ;  /* 0x00000000140c7984 */ /* 0x000ea80000000c00 */
[----:B------:R-:W3:Y:S01]  /*04e0*/  LDS R28, [R22+-0x300] ;  /* 0xfffd0000161c7984 */ /* 0x000ee20000000800 */
[----:B0----5:R-:W-:-:S03]  /*04f0*/  VIADDMNMX R26, R4, R8, R25, PT ;  /* 0x00000008041a7246 */ /* 0x021fc60003800119 */
[----:B------:R-:W0:Y:S01]  /*0500*/  LDS R25, [R22+-0x200] ;  /* 0xfffe000016197984 */ /* 0x000e220000000800 */
[----:B-1----:R-:W-:Y:S02]  /*0510*/  VIADDMNMX R8, R6, R8, R7, PT ;  /* 0x0000000806087246 */ /* 0x002fe40003800107 */
[-C--:B--2---:R-:W-:Y:S02]  /*0520*/  VIADDMNMX R7, R4, R12.reuse, R5, PT ;  /* 0x0000000c04077246 */ /* 0x084fe40003800105 */
[----:B------:R-:W1:Y:S01]  /*0530*/  LDS R4, [R22+-0x280] ;  /* 0xfffd800016047984 */ /* 0x000e620000000800 */
[----:B------:R-:W-:Y:S02]  /*0540*/  VIADDMNMX R6, R6, R12, R27, PT ;  /* 0x0000000c06067246 */ /* 0x000fe4000380011b */
[C---:B---3--:R-:W-:Y:S01]  /*0550*/  VIADDMNMX R5, R28.reuse, R9, R26, PT ;  /* 0x000000091c057246 */ /* 0x048fe2000380011a */
[----:B------:R-:W-:Y:S01]  /*0560*/  LDS R27, [R22] ;  /* 0x00000000161b7984 */ /* 0x000fe20000000800 */
[----:B------:R-:W-:-:S03]  /*0570*/  VIADDMNMX R28, R28, R13, R7, PT ;  /* 0x0000000d1c1c7246 */ /* 0x000fc60003800107 */
[----:B------:R-:W2:Y:S04]  /*0580*/  LDS R7, [R22+-0x180] ;  /* 0xfffe800016077984 */ /* 0x000ea80000000800 */
[----:B------:R-:W3:Y:S01]  /*0590*/  LDS R26, [R22+-0x100] ;  /* 0xffff0000161a7984 */ /* 0x000ee20000000800 */
[----:B0-----:R-:W-:Y:S02]  /*05a0*/  VIADDMNMX R5, R25, R10, R5, PT ;  /* 0x0000000a19057246 */ /* 0x001fe40003800105 */
[C---:B-1----:R-:W-:Y:S02]  /*05b0*/  VIADDMNMX R9, R4.reuse, R9, R8, PT ;  /* 0x0000000904097246 */ /* 0x042fe40003800108 */
[----:B------:R-:W0:Y:S01]  /*05c0*/  LDS R8, [R22+-0x80] ;  /* 0xffff800016087984 */ /* 0x000e220000000800 */
[----:B------:R-:W-:-:S02]  /*05d0*/  VIADDMNMX R6, R4, R13, R6, PT ;  /* 0x0000000d04067246 */ /* 0x000fc40003800106 */
[----:B------:R-:W-:Y:S02]  /*05e0*/  VIADDMNMX R13, R25, R14, R28, PT ;  /* 0x0000000e190d7246 */ /* 0x000fe4000380011c */
[----:B------:R-:W-:Y:S01]  /*05f0*/  LDS R25, [R22+0x80] ;  /* 0x0000800016197984 */ /* 0x000fe20000000800 */
[C---:B--2---:R-:W-:Y:S02]  /*0600*/  VIADDMNMX R10, R7.reuse, R10, R9, PT ;  /* 0x0000000a070a7246 */ /* 0x044fe40003800109 */
[----:B------:R-:W-:Y:S02]  /*0610*/  VIADDMNMX R9, R7, R14, R6, PT ;  /* 0x0000000e07097246 */ /* 0x000fe40003800106 */
[C---:B---3--:R-:W-:Y:S02]  /*0620*/  VIADDMNMX R12, R26.reuse, R11, R5, PT ;  /* 0x0000000b1a0c7246 */ /* 0x048fe40003800105 */
[----:B------:R-:W1:Y:S01]  /*0630*/  LDS.128 R4, [R20+-0x1ff0] ;  /* 0xffe0100014047984 */ /* 0x000e620000000c00 */
[----:B------:R-:W-:-:S03]  /*0640*/  VIADDMNMX R13, R26, R15, R13, PT ;  /* 0x0000000f1a0d7246 */ /* 0x000fc6000380010d */
[----:B------:R-:W-:Y:S01]  /*0650*/  LDS R26, [R22+0x100] ;  /* 0x00010000161a7984 */ /* 0x000fe20000000800 */
[C---:B0-----:R-:W-:Y:S02]  /*0660*/  VIADDMNMX R14, R8.reuse, R11, R10, PT ;  /* 0x0000000b080e7246 */ /* 0x041fe4000380010a */
[----:B------:R-:W-:Y:S02]  /*0670*/  VIADDMNMX R15, R8, R15, R9, PT ;  /* 0x0000000f080f7246 */ /* 0x000fe40003800109 */
[----:B------:R0:W2:Y:S01]  /*0680*/  LDS.128 R8, [R20+0x10] ;  /* 0x0000100014087984 */ /* 0x0000a20000000c00 */
[-C--:B-1----:R-:W-:Y:S01]  /*0690*/  VIADDMNMX R12, R27, R4.reuse, R12, PT ;  /* 0x000000041b0c7246 */ /* 0x082fe2000380010c */
[----:B0-----:R-:W-:Y:S01]  /*06a0*/  VIADD R20, R20, 0x20 ;  /* 0x0000002014147836 */ /* 0x001fe20000000000 */
[----:B------:R-:W-:Y:S02]  /*06b0*/  VIADDMNMX R4, R25, R4, R14, PT ;  /* 0x0000000419047246 */ /* 0x000fe4000380010e */
[----:B------:R-:W0:Y:S01]  /*06c0*/  LDS R14, [R22+0x180] ;  /* 0x00018000160e7984 */ /* 0x000e220000000800 */
[----:B--2---:R-:W-:-:S02]  /*06d0*/  VIADDMNMX R27, R27, R8, R13, PT ;  /* 0x000000081b1b7246 */ /* 0x004fc4000380010d */
[C---:B------:R-:W-:Y:S02]  /*06e0*/  VIADDMNMX R13, R26.reuse, R5, R12, PT ;  /* 0x000000051a0d7246 */ /* 0x040fe4000380010c */
[----:B------:R-:W-:Y:S02]  /*06f0*/  VIADDMNMX R26, R26, R9, R27, PT ;  /* 0x000000091a1a7246 */ /* 0x000fe4000380011b */
[----:B------:R-:W-:Y:S01]  /*0700*/  VIADDMNMX R15, R25, R8, R15, PT ;  /* 0x00000008190f7246 */ /* 0x000fe2000380010f */
[----:B------:R-:W1:Y:S04]  /*0710*/  LDS R27, [R22+0x200] ;  /* 0x00020000161b7984 */ /* 0x000e680000000800 */
[----:B------:R-:W2:Y:S01]  /*0720*/  LDS R25, [R22+0x280] ;  /* 0x0002800016197984 */ /* 0x000ea20000000800 */
[----:B0-----:R-:W-:-:S02]  /*0730*/  VIADDMNMX R5, R14, R5, R4, PT ;  /* 0x000000050e057246 */ /* 0x001fc40003800104 */
[----:B------:R-:W-:Y:S01]  /*0740*/  VIADDMNMX R15, R14, R9, R15, PT ;  /* 0x000000090e0f7246 */ /* 0x000fe2000380010f */
[----:B------:R-:W0:Y:S04]  /*0750*/  LDS R8, [R22+0x300] ;  /* 0x0003000016087984 */ /* 0x000e280000000800 */
[----:B------:R3:W4:Y:S02]  /*0760*/  LDS R4, [R22+0x380] ;  /* 0x0003800016047984 */ /* 0x0007240000000800 */
[----:B---3--:R-:W-:Y:S01]  /*0770*/  VIADD R22, R22, 0x800 ;  /* 0x0000080016167836 */ /* 0x008fe20000000000 */
[C---:B-1----:R-:W-:Y:S02]  /*0780*/  VIADDMNMX R13, R27.reuse, R6, R13, PT ;  /* 0x000000061b0d7246 */ /* 0x042fe4000380010d */
[----:B------:R-:W-:-:S02]  /*0790*/  VIADDMNMX R26, R27, R10, R26, PT ;  /* 0x0000000a1b1a7246 */ /* 0x000fc4000380011a */
[C---:B--2---:R-:W-:Y:S02]  /*07a0*/  VIADDMNMX R6, R25.reuse, R6, R5, PT ;  /* 0x0000000619067246 */ /* 0x044fe40003800105 */
[----:B------:R-:W-:Y:S02]  /*07b0*/  VIADDMNMX R15, R25, R10, R15, PT ;  /* 0x0000000a190f7246 */ /* 0x000fe4000380010f */
[C---:B0-----:R-:W-:Y:S02]  /*07c0*/  VIADDMNMX R25, R8.reuse, R7, R13, PT ;  /* 0x0000000708197246 */ /* 0x041fe4000380010d */
[----:B------:R-:W-:Y:S02]  /*07d0*/  VIADDMNMX R5, R8, R11, R26, PT ;  /* 0x0000000b08057246 */ /* 0x000fe4000380011a */
[C---:B----4-:R-:W-:Y:S02]  /*07e0*/  VIADDMNMX R7, R4.reuse, R7, R6, PT ;  /* 0x0000000704077246 */ /* 0x050fe40003800106 */
[----:B------:R-:W-:Y:S01]  /*07f0*/  VIADDMNMX R27, R4, R11, R15, PT ;  /* 0x0000000b041b7246 */ /* 0x000fe2000380010f */
[----:B------:R-:W-:Y:S06]  /*0800*/  @P1 BRA `(.L_x_2) ;  /* 0xfffffffc001c1947 */ /* 0x000fec000383ffff */
.L_x_1:
[----:B------:R-:W-:Y:S05]  /*0810*/  @!P0 BRA `(.L_x_0) ;  /* 0x00000004001c8947 */ /* 0x000fea0003800000 */
[----:B------:R-:W-:Y:S02]  /*0820*/  ISETP.GE.U32.AND P0, PT, R24, 0x4, PT ;  /* 0x000000041800780c */ /* 0x000fe40003f06070 */
[----:B-1----:R-:W-:-:S04]  /*0830*/  LOP3.LUT R15, R19, 0x3, RZ, 0xc0, !PT ;  /* 0x00000003130f7812 */ /* 0x002fc800078ec0ff */
[----:B------:R-:W-:-:S07]  /*0840*/  ISETP.NE.AND P1, PT, R15, RZ, PT ;  /* 0x000000ff0f00720c */ /* 0x000fce0003f25270 */
[----:B------:R-:W-:Y:S06]  /*0850*/  @!P0 BRA `(.L_x_3) ;  /* 0x0000000000808947 */ /* 0x000fec0003800000 */
[C---:B------:R-:W-:Y:S01]  /*0860*/  LEA R9, R18.reuse, UR5, 0x8 ;  /* 0x0000000512097c11 */ /* 0x040fe2000f8e40ff */
[C---:B------:R-:W-:Y:S02]  /*0870*/  IMAD R13, R18.reuse, 0x4, R21 ;  /* 0x00000004120d7824 */ /* 0x040fe400078e0215 */
[----:B------:R-:W-:Y:S02]  /*0880*/  VIADD R18, R18, 0x4 ;  /* 0x0000000412127836 */ /* 0x000fe40000000000 */
[----:B------:R-:W-:Y:S01]  /*0890*/  IMAD R12, R0, 0x4, R9 ;  /* 0x00000004000c7824 */ /* 0x000fe200078e0209 */
[----:B------:R-:W-:Y:S04]  /*08a0*/  LDS.64 R10, [R13] ;  /* 0x000000000d0a7984 */ /* 0x000fe80000000a00 */
[----:B------:R-:W0:Y:S04]  /*08b0*/  LDS R14, [R12] ;  /* 0x000000000c0e7984 */ /* 0x000e280000000800 */
[----:B------:R-:W1:Y:S04]  /*08c0*/  LDS.64 R8, [R13+0x2000] ;  /* 0x002000000d087984 */ /* 0x000e680000000a00 */
[----:B------:R-:W2:Y:S04]  /*08d0*/  LDS R24, [R12+0x80] ;  /* 0x000080000c187984 */ /* 0x000ea80000000800 */
[----:B------:R-:W3:Y:S04]  /*08e0*/  LDS R20, [R12+0x180] ;  /* 0x000180000c147984 */ /* 0x000ee80000000800 */
[----:B------:R-:W-:Y:S04]  /*08f0*/  LDS R23, [R12+0x280] ;  /* 0x000280000c177984 */ /* 0x000fe80000000800 */
[----:B------:R-:W-:Y:S01]  /*0900*/  LDS R22, [R12+0x300] ;  /* 0x000300000c167984 */ /* 0x000fe20000000800 */
[----:B0----5:R-:W-:-:S03]  /*0910*/  VIADDMNMX R4, R14, R10, R25, PT ;  /* 0x0000000a0e047246 */ /* 0x021fc60003800119 */
[----:B------:R-:W-:Y:S01]  /*0920*/  LDS R25, [R12+0x200] ;  /* 0x000200000c197984 */ /* 0x000fe20000000800 */
[----:B-1----:R-:W-:-:S03]  /*0930*/  VIADDMNMX R14, R14, R8, R5, PT ;  /* 0x000000080e0e7246 */ /* 0x002fc60003800105 */
[----:B------:R-:W0:Y:S01]  /*0940*/  LDS R5, [R12+0x100] ;  /* 0x000100000c057984 */ /* 0x000e220000000800 */
[C---:B--2---:R-:W-:Y:S02]  /*0950*/  VIADDMNMX R10, R24.reuse, R10, R7, PT ;  /* 0x0000000a180a7246 */ /* 0x044fe40003800107 */
[----:B------:R-:W-:Y:S01]  /*0960*/  VIADDMNMX R24, R24, R8, R27, PT ;  /* 0x0000000818187246 */ /* 0x000fe2000380011b */
[----:B------:R-:W1:Y:S01]  /*0970*/  LDS.64 R6, [R13+0x8] ;  /* 0x000008000d067984 */ /* 0x000e620000000a00 */
[C---:B---3--:R-:W-:Y:S02]  /*0980*/  VIADDMNMX R10, R20.reuse, R11, R10, PT ;  /* 0x0000000b140a7246 */ /* 0x048fe4000380010a */
[----:B------:R-:W-:Y:S01]  /*0990*/  VIADDMNMX R24, R20, R9, R24, PT ;  /* 0x0000000914187246 */ /* 0x000fe20003800118 */
[----:B------:R-:W2:Y:S04]  /*09a0*/  LDS.64 R26, [R13+0x2008] ;  /* 0x002008000d1a7984 */ /* 0x000ea80000000a00 */
[----:B------:R-:W3:Y:S01]  /*09b0*/  LDS R8, [R12+0x380] ;  /* 0x000380000c087984 */ /* 0x000ee20000000800 */
[----:B0-----:R-:W-:-:S02]  /*09c0*/  VIADDMNMX R4, R5, R11, R4, PT ;  /* 0x0000000b05047246 */ /* 0x001fc40003800104 */
[----:B------:R-:W-:Y:S02]  /*09d0*/  VIADDMNMX R14, R5, R9, R14, PT ;  /* 0x00000009050e7246 */ /* 0x000fe4000380010e */
[-C--:B-1----:R-:W-:Y:S02]  /*09e0*/  VIADDMNMX R4, R25, R6.reuse, R4, PT ;  /* 0x0000000619047246 */ /* 0x082fe40003800104 */
[----:B------:R-:W-:Y:S02]  /*09f0*/  VIADDMNMX R10, R23, R6, R10, PT ;  /* 0x00000006170a7246 */ /* 0x000fe4000380010a */
[-C--:B--2---:R-:W-:Y:S02]  /*0a00*/  VIADDMNMX R14, R25, R26.reuse, R14, PT ;  /* 0x0000001a190e7246 */ /* 0x084fe4000380010e */
[----:B------:R-:W-:Y:S02]  /*0a10*/  VIADDMNMX R24, R23, R26, R24, PT ;  /* 0x0000001a17187246 */ /* 0x000fe40003800118 */
[----:B------:R-:W-:-:S02]  /*0a20*/  VIADDMNMX R25, R22, R7, R4, PT ;  /* 0x0000000716197246 */ /* 0x000fc40003800104 */
[----:B------:R-:W-:Y:S02]  /*0a30*/  VIADDMNMX R5, R22, R27, R14, PT ;  /* 0x0000001b16057246 */ /* 0x000fe4000380010e */
[C---:B---3--:R-:W-:Y:S02]  /*0a40*/  VIADDMNMX R7, R8.reuse, R7, R10, PT ;  /* 0x0000000708077246 */ /* 0x048fe4000380010a */
[----:B------:R-:W-:-:S07]  /*0a50*/  VIADDMNMX R27, R8, R27, R24, PT ;  /* 0x0000001b081b7246 */ /* 0x000fce0003800118 */
.L_x_3:
[----:B------:R-:W-:Y:S05]  /*0a60*/  @!P1 BRA `(.L_x_0) ;  /* 0x0000000000889947 */ /* 0x000fea0003800000 */
[----:B------:R-:W-:Y:S02]  /*0a70*/  ISETP.NE.AND P0, PT, R15, 0x1, PT ;  /* 0x000000010f00780c */ /* 0x000fe40003f05270 */
[----:B------:R-:W-:-:S04]  /*0a80*/  LOP3.LUT R19, R19, 0x1, RZ, 0xc0, !PT ;  /* 0x0000000113137812 */ /* 0x000fc800078ec0ff */
[----:B------:R-:W-:-:S07]  /*0a90*/  ISETP.NE.U32.AND P1, PT, R19, 0x1, PT ;  /* 0x000000011300780c */ /* 0x000fce0003f25070 */
[----:B------:R-:W-:Y:S06]  /*0aa0*/  @!P0 BRA `(.L_x_4) ;  /* 0x0000000000488947 */ /* 0x000fec0003800000 */
[C---:B------:R-:W-:Y:S01]  /*0ab0*/  LEA R9, R18.reuse, UR5, 0x8 ;  /* 0x0000000512097c11 */ /* 0x040fe2000f8e40ff */
[C---:B------:R-:W-:Y:S02]  /*0ac0*/  IMAD R4, R18.reuse, 0x4, R21 ;  /* 0x0000000412047824 */ /* 0x040fe400078e0215 */
[----:B------:R-:W-:Y:S02]  /*0ad0*/  VIADD R18, R18, 0x2 ;  /* 0x0000000212127836 */ /* 0x000fe40000000000 */
[----:B------:R-:W-:Y:S01]  /*0ae0*/  IMAD R6, R0, 0x4, R9 ;  /* 0x0000000400067824 */ /* 0x000fe200078e0209 */
[----:B------:R-:W-:Y:S04]  /*0af0*/  LDS.64 R10, [R4+0x2000] ;  /* 0x00200000040a7984 */ /* 0x000fe80000000a00 */
[----:B------:R-:W-:Y:S04]  /*0b00*/  LDS.64 R8, [R4] ;  /* 0x0000000004087984 */ /* 0x000fe80000000a00 */
[----:B------:R-:W0:Y:S04]  /*0b10*/  LDS R12, [R6] ;  /* 0x00000000060c7984 */ /* 0x000e280000000800 */
[----:B------:R-:W1:Y:S04]  /*0b20*/  LDS R13, [R6+0x80] ;  /* 0x00008000060d7984 */ /* 0x000e680000000800 */
[----:B------:R-:W2:Y:S04]  /*0b30*/  LDS R15, [R6+0x100] ;  /* 0x00010000060f7984 */ /* 0x000ea80000000800 */
[----:B------:R-:W3:Y:S01]  /*0b40*/  LDS R19, [R6+0x180] ;  /* 0x0001800006137984 */ /* 0x000ee20000000800 */
[----:B0----5:R-:W-:-:S02]  /*0b50*/  VIADDMNMX R14, R12, R8, R25, PT ;  /* 0x000000080c0e7246 */ /* 0x021fc40003800119 */
[----:B------:R-:W-:Y:S02]  /*0b60*/  VIADDMNMX R12, R12, R10, R5, PT ;  /* 0x0000000a0c0c7246 */ /* 0x000fe40003800105 */
[C---:B-1----:R-:W-:Y:S02]  /*0b70*/  VIADDMNMX R8, R13.reuse, R8, R7, PT ;  /* 0x000000080d087246 */ /* 0x042fe40003800107 */
[----:B------:R-:W-:Y:S02]  /*0b80*/  VIADDMNMX R10, R13, R10, R27, PT ;  /* 0x0000000a0d0a7246 */ /* 0x000fe4000380011b */
[C---:B--2---:R-:W-:Y:S02]  /*0b90*/  VIADDMNMX R25, R15.reuse, R9, R14, PT ;  /* 0x000000090f197246 */ /* 0x044fe4000380010e */
[----:B------:R-:W-:Y:S02]  /*0ba0*/  VIADDMNMX R5, R15, R11, R12, PT ;  /* 0x0000000b0f057246 */ /* 0x000fe4000380010c */
[----:B---3--:R-:W-:-:S02]  /*0bb0*/  VIADDMNMX R7, R19, R9, R8, PT ;  /* 0x0000000913077246 */ /* 0x008fc40003800108 */
[----:B------:R-:W-:-:S07]  /*0bc0*/  VIADDMNMX R27, R19, R11, R10, PT ;  /* 0x0000000b131b7246 */ /* 0x000fce000380010a */
.L_x_4:
[----:B------:R-:W-:Y:S05]  /*0bd0*/  @P1 BRA `(.L_x_0) ;  /* 0x00000000002c1947 */ /* 0x000fea0003800000 */
[C---:B------:R-:W-:Y:S01]  /*0be0*/  LEA R9, R18.reuse, UR5, 0x8 ;  /* 0x0000000512097c11 */ /* 0x040fe2000f8e40ff */
[----:B------:R-:W-:-:S04]  /*0bf0*/  IMAD R18, R18, 0x4, R21 ;  /* 0x0000000412127824 */ /* 0x000fc800078e0215 */
[----:B------:R-:W-:Y:S01]  /*0c00*/  IMAD R9, R0, 0x4, R9 ;  /* 0x0000000400097824 */ /* 0x000fe200078e0209 */
[----:B------:R-:W-:Y:S04]  /*0c10*/  LDS R8, [R18+0x2000] ;  /* 0x0020000012087984 */ /* 0x000fe80000000800 */
[----:B------:R-:W-:Y:S04]  /*0c20*/  LDS R0, [R18] ;  /* 0x0000000012007984 */ /* 0x000fe80000000800 */
[----:B------:R-:W0:Y:S04]  /*0c30*/  LDS R4, [R9] ;  /* 0x0000000009047984 */ /* 0x000e280000000800 */
[----:B------:R-:W1:Y:S01]  /*0c40*/  LDS R6, [R9+0x80] ;  /* 0x0000800009067984 */ /* 0x000e620000000800 */
[----:B0----5:R-:W-:-:S02]  /*0c50*/  VIADDMNMX R25, R4, R0, R25, PT ;  /* 0x0000000004197246 */ /* 0x021fc40003800119 */
[----:B------:R-:W-:Y:S02]  /*0c60*/  VIADDMNMX R5, R4, R8, R5, PT ;  /* 0x0000000804057246 */ /* 0x000fe40003800105 */
[C---:B-1----:R-:W-:Y:S02]  /*0c70*/  VIADDMNMX R7, R6.reuse, R0, R7, PT ;  /* 0x0000000006077246 */ /* 0x042fe40003800107 */
[----:B------:R-:W-:-:S07]  /*0c80*/  VIADDMNMX R27, R6, R8, R27, PT ;  /* 0x00000008061b7246 */ /* 0x000fce000380011b */
.L_x_0:
[----:B-----5:R-:W-:Y:S04]  /*0c90*/  STG.E desc[UR8][R16.64], R25 ;  /* 0x0000001910007986 */ /* 0x020fe8000c101908 */
[----:B------:R-:W-:Y:S04]  /*0ca0*/  STG.E desc[UR8][R16.64+0x80], R7 ;  /* 0x0000800710007986 */ /* 0x000fe8000c101908 */
[----:B------:R-:W-:Y:S04]  /*0cb0*/  STG.E desc[UR8][R2.64], R5 ;  /* 0x0000000502007986 */ /* 0x000fe8000c101908 */
[----:B------:R-:W-:Y:S01]  /*0cc0*/  STG.E desc[UR8][R2.64+0x80], R27 ;  /* 0x0000801b02007986 */ /* 0x000fe2000c101908 */
[----:B------:R-:W-:Y:S05]  /*0cd0*/  EXIT ;  /* 0x000000000000794d */ /* 0x000fea0003800000 */
.L_x_5:
[----:B------:R-:W-:-:S00]  /*0ce0*/  BRA `(.L_x_5) ;  /* 0xfffffffc00fc7947 */ /* 0x000fc0000383ffff */
[----:B------:R-:W-:-:S00]  /*0cf0*/  NOP ;  /* 0x0000000000007918 */ /* 0x000fc00000000000 */
        /* <DEDUP_REMOVED lines=8> */
.L_x_17:


//--------------------- .text._Z2p2Piiii          --------------------------
	.section	.text._Z2p2Piiii,"ax",@progbits
	.align	128
        .global         _Z2p2Piiii
        .type           _Z2p2Piiii,@function
        .size           _Z2p2Piiii,(.L_x_18 - _Z2p2Piiii)
        .other          _Z2p2Piiii,@"STO_CUDA_ENTRY STV_DEFAULT"
_Z2p2Piiii:
.text._Z2p2Piiii:
[----:B------:R-:W-:Y:S01]  /*0000*/  LDC R1, c[0x0][0x37c] ;  /* 0x0000df00ff017b82 */ /* 0x000fe20000000800 */
[----:B------:R-:W0:Y:S07]  /*0010*/  S2R R2, SR_CTAID.X ;  /* 0x0000000000027919 */ /* 0x000e2e0000002500 */
[----:B------:R-:W0:Y:S02]  /*0020*/  LDC R11, c[0x0][0x390] ;  /* 0x0000e400ff0b7b82 */ /* 0x000e240000000800 */
[----:B0-----:R-:W-:-:S13]  /*0030*/  ISETP.NE.AND P0, PT, R2, R11, PT ;  /* 0x0000000b0200720c */ /* 0x001fda0003f05270 */
[----:B------:R-:W-:Y:S05]  /*0040*/  @!P0 EXIT ;  /* 0x000000000000894d */ /* 0x000fea0003800000 */
[----:B------:R-:W0:Y:S01]  /*0050*/  S2R R0, SR_CTAID.Y ;  /* 0x0000000000007919 */ /* 0x000e220000002600 */
[----:B------:R-:W1:Y:S01]  /*0060*/  LDCU.64 UR8, c[0x0][0x388] ;  /* 0x00007100ff0877ac */ /* 0x000e620008000a00 */
[----:B------:R-:W2:Y:S01]  /*0070*/  LDC.64 R8, c[0x0][0x380] ;  /* 0x0000e000ff087b82 */ /* 0x000ea20000000a00 */
[----:B------:R-:W1:Y:S01]  /*0080*/  S2R R14, SR_TID.Y ;  /* 0x00000000000e7919 */ /* 0x000e620000002200 */
[----:B------:R-:W3:Y:S01]  /*0090*/  LDCU.64 UR10, c[0x0][0x358] ;  /* 0x00006b00ff0a77ac */ /* 0x000ee20008000a00 */
[----:B------:R-:W4:Y:S01]  /*00a0*/  S2R R6, SR_TID.X ;  /* 0x0000000000067919 */ /* 0x000f220000002100 */
[----:B0-----:R-:W-:-:S04]  /*00b0*/  ISETP.NE.AND P0, PT, R0, RZ, PT ;  /* 0x000000ff0000720c */ /* 0x001fc80003f05270 */
[C---:B------:R-:W-:Y:S01]  /*00c0*/  SEL R3, R11.reuse, RZ, !P0 ;  /* 0x000000ff0b037207 */ /* 0x040fe20004000000 */
[----:B-1----:R-:W-:Y:S01]  /*00d0*/  IMAD R4, R11, UR9, R14 ;  /* 0x000000090b047c24 */ /* 0x002fe2000f8e020e */
[----:B------:R-:W-:-:S03]  /*00e0*/  SEL R5, R2, RZ, !P0 ;  /* 0x000000ff02057207 */ /* 0x000fc60004000000 */
[----:B------:R-:W-:Y:S02]  /*00f0*/  IMAD R3, R2, R0, R3 ;  /* 0x0000000002037224 */ /* 0x000fe400078e0203 */
[----:B------:R-:W-:Y:S02]  /*0100*/  IMAD R5, R0, R11, R5 ;  /* 0x0000000b00057224 */ /* 0x000fe400078e0205 */
[----:B------:R-:W-:Y:S02]  /*0110*/  IMAD R3, R3, UR9, R14 ;  /* 0x0000000903037c24 */ /* 0x000fe4000f8e020e */
[--C-:B----4-:R-:W-:Y:S02]  /*0120*/  IMAD R2, R5, UR9, R6.reuse ;  /* 0x0000000905027c24 */ /* 0x110fe4000f8e0206 */
[----:B------:R-:W-:Y:S02]  /*0130*/  VIADD R7, R3, 0x20 ;  /* 0x0000002003077836 */ /* 0x000fe40000000000 */
[----:B------:R-:W-:-:S02]  /*0140*/  IMAD R11, R11, UR9, R6 ;  /* 0x000000090b0b7c24 */ /* 0x000fc4000f8e0206 */
[C---:B------:R-:W-:Y:S02]  /*0150*/  VIADD R10, R4.reuse, 0x20 ;  /* 0x00000020040a7836 */ /* 0x040fe40000000000 */
[--C-:B------:R-:W-:Y:S02]  /*0160*/  IMAD R5, R3, UR8, R2.reuse ;  /* 0x0000000803057c24 */ /* 0x100fe4000f8e0202 */
[----:B------:R-:W-:Y:S02]  /*0170*/  IMAD R3, R7, UR8, R2 ;  /* 0x0000000807037c24 */ /* 0x000fe4000f8e0202 */
[--C-:B------:R-:W-:Y:S02]  /*0180*/  IMAD R17, R4, UR8, R11.reuse ;  /* 0x0000000804117c24 */ /* 0x100fe4000f8e020b */
[----:B------:R-:W-:Y:S02]  /*0190*/  IMAD R19, R10, UR8, R11 ;  /* 0x000000080a137c24 */ /* 0x000fe4000f8e020b */
[----:B--2---:R-:W-:-:S04]  /*01a0*/  IMAD.WIDE R4, R5, 0x4, R8 ;  /* 0x0000000405047825 */ /* 0x004fc800078e0208 */
[--C-:B------:R-:W-:Y:S01]  /*01b0*/  IMAD.WIDE R2, R3, 0x4, R8.reuse ;  /* 0x0000000403027825 */ /* 0x100fe200078e0208 */
[----:B---3--:R-:W2:Y:S03]  /*01c0*/  LDG.E R7, desc[UR10][R4.64] ;  /* 0x0000000a04077981 */ /* 0x008ea6000c1e1900 */
[--C-:B------:R-:W-:Y:S01]  /*01d0*/  IMAD.WIDE R16, R17, 0x4, R8.reuse ;  /* 0x0000000411107825 */ /* 0x100fe200078e0208 */
[----:B------:R-:W3:Y:S03]  /*01e0*/  LDG.E R15, desc[UR10][R4.64+0x80] ;  /* 0x0000800a040f7981 */ /* 0x000ee6000c1e1900 */
[----:B------:R-:W-:Y:S01]  /*01f0*/  IMAD.WIDE R18, R19, 0x4, R8 ;  /* 0x0000000413127825 */ /* 0x000fe200078e0208 */
[----:B------:R-:W4:Y:S04]  /*0200*/  LDG.E R23, desc[UR10][R2.64] ;  /* 0x0000000a02177981 */ /* 0x000f28000c1e1900 */
[----:B------:R-:W5:Y:S04]  /*0210*/  LDG.E R25, desc[UR10][R2.64+0x80] ;  /* 0x0000800a02197981 */ /* 0x000f68000c1e1900 */
[----:B------:R-:W5:Y:S04]  /*0220*/  LDG.E R20, desc[UR10][R16.64] ;  /* 0x0000000a10147981 */ /* 0x000f68000c1e1900 */
[----:B------:R0:W5:Y:S04]  /*0230*/  LDG.E R22, desc[UR10][R16.64+0x80] ;  /* 0x0000800a10167981 */ /* 0x000168000c1e1900 */
[----:B------:R-:W5:Y:S04]  /*0240*/  LDG.E R24, desc[UR10][R18.64] ;  /* 0x0000000a12187981 */ /* 0x000f68000c1e1900 */
[----:B------:R-:W5:Y:S01]  /*0250*/  LDG.E R26, desc[UR10][R18.64+0x80] ;  /* 0x0000800a121a7981 */ /* 0x000f62000c1e1900 */
[----:B------:R-:W1:Y:S01]  /*0260*/  S2UR UR6, SR_CgaCtaId ;  /* 0x00000000000679c3 */ /* 0x000e620000008800 */
[----:B------:R-:W-:-:S02]  /*0270*/  UMOV UR4, 0x400 ;  /* 0x0000040000047882 */ /* 0x000fc40000000000 */
[----:B------:R-:W-:Y:S01]  /*0280*/  UIADD3 UR5, UPT, UPT, UR4, 0x4000, URZ ;  /* 0x0000400004057890 */ /* 0x000fe2000fffe0ff */
[----:B------:R-:W-:-:S03]  /*0290*/  SHF.L.U32 R21, R6, 0x2, RZ ;  /* 0x0000000206157819 */ /* 0x000fc600000006ff */
[----:B-1----:R-:W-:Y:S02]  /*02a0*/  ULEA UR5, UR6, UR5, 0x18 ;  /* 0x0000000506057291 */ /* 0x002fe4000f8ec0ff */
[----:B------:R-:W-:-:S04]  /*02b0*/  ULEA UR4, UR6, UR4, 0x18 ;  /* 0x0000000406047291 */ /* 0x000fc8000f8ec0ff */
[C---:B------:R-:W-:Y:S02]  /*02c0*/  LEA R12, R14.reuse, UR5, 0x8 ;  /* 0x000000050e0c7c11 */ /* 0x040fe4000f8e40ff */
[----:B------:R-:W-:-:S03]  /*02d0*/  LEA R10, R14, UR4, 0x8 ;  /* 0x000000040e0a7c11 */ /* 0x000fc6000f8e40ff */
[----:B------:R-:W-:Y:S02]  /*02e0*/  IMAD.IADD R8, R12, 0x1, R21 ;  /* 0x000000010c087824 */ /* 0x000fe400078e0215 */
[----:B0-----:R-:W-:Y:S01]  /*02f0*/  IMAD.IADD R17, R21, 0x1, R10 ;  /* 0x0000000115117824 */ /* 0x001fe200078e020a */
[----:B------:R-:W-:Y:S02]  /*0300*/  UISETP.GE.AND UP0, UPT, UR9, 0x1, UPT ;  /* 0x000000010900788c */ /* 0x000fe4000bf06270 */
[----:B--2---:R0:W-:Y:S04]  /*0310*/  STS [R8], R7 ;  /* 0x0000000708007388 */ /* 0x0041e80000000800 */
[----:B---3--:R0:W-:Y:S04]  /*0320*/  STS [R8+0x80], R15 ;  /* 0x0000800f08007388 */ /* 0x0081e80000000800 */
[----:B----4-:R0:W-:Y:S04]  /*0330*/  STS [R8+0x2000], R23 ;  /* 0x0020001708007388 */ /* 0x0101e80000000800 */
[----:B-----5:R0:W-:Y:S04]  /*0340*/  STS [R8+0x2080], R25 ;  /* 0x0020801908007388 */ /* 0x0201e80000000800 */
[----:B------:R0:W-:Y:S04]  /*0350*/  STS [R17], R20 ;  /* 0x0000001411007388 */ /* 0x0001e80000000800 */
[----:B------:R0:W-:Y:S04]  /*0360*/  STS [R17+0x80], R22 ;  /* 0x0000801611007388 */ /* 0x0001e80000000800 */
[----:B------:R0:W-:Y:S04]  /*0370*/  STS [R17+0x2000], R24 ;  /* 0x0020001811007388 */ /* 0x0001e80000000800 */
[----:B------:R0:W-:Y:S01]  /*0380*/  STS [R17+0x2080], R26 ;  /* 0x0020801a11007388 */ /* 0x0001e20000000800 */
[----:B------:R-:W-:Y:S06]  /*0390*/  BAR.SYNC.DEFER_BLOCKING 0x0 ;  /* 0x0000000000007b1d */ /* 0x000fec0000010000 */
[----:B------:R0:W1:Y:S04]  /*03a0*/  LDS R13, [R8] ;  /* 0x00000000080d7984 */ /* 0x0000680000000800 */
[----:B------:R0:W2:Y:S04]  /*03b0*/  LDS R11, [R8+0x80] ;  /* 0x00008000080b7984 */ /* 0x0000a80000000800 */
[----:B------:R0:W3:Y:S04]  /*03c0*/  LDS R9, [R8+0x2000] ;  /* 0x0020000008097984 */ /* 0x0000e80000000800 */
[----:B------:R0:W4:Y:S01]  /*03d0*/  LDS R15, [R8+0x2080] ;  /* 0x00208000080f7984 */ /* 0x0001220000000800 */
[----:B------:R-:W-:Y:S05]  /*03e0*/  BRA.U !UP0, `(.L_x_6) ;  /* 0x00000011080c7547 */ /* 0x000fea000b800000 */
[----:B------:R-:W-:Y:S01]  /*03f0*/  UISETP.GE.U32.AND UP1, UPT, UR9, 0x4, UPT ;  /* 0x000000040900788c */ /* 0x000fe2000bf26070 */
[----:B0-----:R-:W-:Y:S01]  /*0400*/  HFMA2 R7, -RZ, RZ, 0, 0 ;  /* 0x00000000ff077431 */ /* 0x001fe200000001ff */
[----:B------:R-:W-:-:S04]  /*0410*/  ULOP3.LUT UR7, UR9, 0x3, URZ, 0xc0, !UPT ;  /* 0x0000000309077892 */ /* 0x000fc8000f8ec0ff */
[----:B------:R-:W-:-:S03]  /*0420*/  UISETP.NE.AND UP0, UPT, UR7, URZ, UPT ;  /* 0x000000ff0700728c */ /* 0x000fc6000bf05270 */
[----:B------:R-:W-:Y:S08]  /*0430*/  BRA.U !UP1, `(.L_x_7) ;  /* 0x0000000909287547 */ /* 0x000ff0000b800000 */
[----:B------:R-:W-:Y:S01]  /*0440*/  ULOP3.LUT UR6, UR9, 0x7ffffffc, URZ, 0xc0, !UPT ;  /* 0x7ffffffc09067892 */ /* 0x000fe2000f8ec0ff */
[----:B------:R-:W-:Y:S01]  /*0450*/  IMAD.MOV.U32 R16, RZ, RZ, R21 ;  /* 0x000000ffff107224 */ /* 0x000fe200078e0015 */
[----:B------:R-:W-:Y:S02]  /*0460*/  LEA R14, R14, 0x200c, 0x8 ;  /* 0x0000200c0e0e7811 */ /* 0x000fe400078e40ff */
[----:B------:R-:W-:Y:S02]  /*0470*/  UIADD3 UR8, UPT, UPT, -UR6, URZ, URZ ;  /* 0x000000ff06087290 */ /* 0x000fe4000fffe1ff */
[----:B------:R-:W-:-:S10]  /*0480*/  IMAD.U32 R7, RZ, RZ, UR6 ;  /* 0x00000006ff077e24 */ /* 0x000fd4000f8e00ff */
.L_x_8:
[----:B------:R-:W-:Y:S01]  /*0490*/  @P0 LDS R17, [R14+UR5+-0x200c] ;  /* 0xffdff4050e110984 */ /* 0x000fe20008000800 */
[----:B------:R-:W-:-:S03]  /*04a0*/  UIADD3 UR8, UPT, UPT, UR8, 0x4, URZ ;  /* 0x0000000408087890 */ /* 0x000fc6000fffe0ff */
[----:B0-----:R-:W0:Y:S01]  /*04b0*/  @P0 LDS R18, [R16+UR4] ;  /* 0x0000000410120984 */ /* 0x001e220008000800 */
[----:B------:R-:W-:-:S03]  /*04c0*/  UISETP.NE.AND UP1, UPT, UR8, URZ, UPT ;  /* 0x000000ff0800728c */ /* 0x000fc6000bf25270 */
[----:B------:R-:W-:Y:S04]  /*04d0*/  @!P0 LDS R19, [R14+UR4+-0x200c] ;  /* 0xffdff4040e138984 */ /* 0x000fe80008000800 */
[----:B------:R-:W5:Y:S01]  /*04e0*/  @!P0 LDS R20, [R16+UR5] ;  /* 0x0000000510148984 */ /* 0x000f620008000800 */
[----:B0-----:R-:W-:Y:S01]  /*04f0*/  @P0 IADD3 R18, PT, PT, R17, R18, RZ ;  /* 0x0000001211120210 */ /* 0x001fe20007ffe0ff */
[----:B-----5:R-:W-:-:S05]  /*0500*/  @!P0 IMAD.IADD R18, R19, 0x1, R20 ;  /* 0x0000000113128824 */ /* 0x020fca00078e0214 */
[----:B-1----:R-:W-:-:S05]  /*0510*/  VIMNMX R13, PT, PT, R18, R13, PT ;  /* 0x0000000d120d7248 */ /* 0x002fca0003fe0100 */
[----:B------:R-:W-:Y:S04]  /*0520*/  STS [R8], R13 ;  /* 0x0000000d08007388 */ /* 0x000fe80000000800 */
[----:B------:R-:W-:Y:S04]  /*0530*/  @P0 LDS R17, [R14+UR5+-0x200c] ;  /* 0xffdff4050e110984 */ /* 0x000fe80008000800 */
[----:B------:R-:W0:Y:S04]  /*0540*/  @P0 LDS R18, [R16+UR4+0x80] ;  /* 0x0000800410120984 */ /* 0x000e280008000800 */
[----:B------:R-:W-:Y:S04]  /*0550*/  @!P0 LDS R19, [R14+UR4+-0x200c] ;  /* 0xffdff4040e138984 */ /* 0x000fe80008000800 */
[----:B------:R-:W1:Y:S01]  /*0560*/  @!P0 LDS R20, [R16+UR5+0x80] ;  /* 0x0000800510148984 */ /* 0x000e620008000800 */
[----:B0-----:R-:W-:Y:S01]  /*0570*/  @P0 IMAD.IADD R18, R17, 0x1, R18 ;  /* 0x0000000111120824 */ /* 0x001fe200078e0212 */
[----:B-1----:R-:W-:-:S04]  /*0580*/  @!P0 IADD3 R18, PT, PT, R19, R20, RZ ;  /* 0x0000001413128210 */ /* 0x002fc80007ffe0ff */
[----:B--2---:R-:W-:-:S05]  /*0590*/  VIMNMX R11, PT, PT, R18, R11, PT ;  /* 0x0000000b120b7248 */ /* 0x004fca0003fe0100 */
[----:B------:R-:W-:Y:S04]  /*05a0*/  STS [R8+0x80], R11 ;  /* 0x0000800b08007388 */ /* 0x000fe80000000800 */
[----:B------:R-:W-:Y:S04]  /*05b0*/  @P0 LDS R17, [R14+UR5+-0xc] ;  /* 0xfffff4050e110984 */ /* 0x000fe80008000800 */
[----:B------:R-:W0:Y:S04]  /*05c0*/  @P0 LDS R18, [R16+UR4] ;  /* 0x0000000410120984 */ /* 0x000e280008000800 */
[----:B------:R-:W-:Y:S04]  /*05d0*/  @!P0 LDS R19, [R14+UR4+-0xc] ;  /* 0xfffff4040e138984 */ /* 0x000fe80008000800 */
[----:B------:R-:W1:Y:S01]  /*05e0*/  @!P0 LDS R20, [R16+UR5] ;  /* 0x0000000510148984 */ /* 0x000e620008000800 */
[----:B0-----:R-:W-:-:S02]  /*05f0*/  @P0 IMAD.IADD R18, R17, 0x1, R18 ;  /* 0x0000000111120824 */ /* 0x001fc400078e0212 */
[----:B-1----:R-:W-:-:S05]  /*0600*/  @!P0 IMAD.IADD R18, R19, 0x1, R20 ;  /* 0x0000000113128824 */ /* 0x002fca00078e0214 */
[----:B---3--:R-:W-:-:S05]  /*0610*/  VIMNMX R9, PT, PT, R18, R9, PT ;  /* 0x0000000912097248 */ /* 0x008fca0003fe0100 */
[----:B------:R-:W-:Y:S04]  /*0620*/  STS [R8+0x2000], R9 ;  /* 0x0020000908007388 */ /* 0x000fe80000000800 */
[----:B------:R-:W-:Y:S04]  /*0630*/  @P0 LDS R17, [R14+UR5+-0xc] ;  /* 0xfffff4050e110984 */ /* 0x000fe80008000800 */
[----:B------:R-:W0:Y:S04]  /*0640*/  @P0 LDS R18, [R16+UR4+0x80] ;  /* 0x0000800410120984 */ /* 0x000e280008000800 */
[----:B------:R-:W-:Y:S04]  /*0650*/  @!P0 LDS R19, [R14+UR4+-0xc] ;  /* 0xfffff4040e138984 */ /* 0x000fe80008000800 */
[----:B------:R-:W1:Y:S01]  /*0660*/  @!P0 LDS R20, [R16+UR5+0x80] ;  /* 0x0000800510148984 */ /* 0x000e620008000800 */
[----:B0-----:R-:W-:Y:S01]  /*0670*/  @P0 IADD3 R18, PT, PT, R17, R18, RZ ;  /* 0x0000001211120210 */ /* 0x001fe20007ffe0ff */
[----:B-1----:R-:W-:-:S05]  /*0680*/  @!P0 IMAD.IADD R18, R19, 0x1, R20 ;  /* 0x0000000113128824 */ /* 0x002fca00078e0214 */
[----:B----4-:R-:W-:-:S05]  /*0690*/  VIMNMX R15, PT, PT, R18, R15, PT ;  /* 0x0000000f120f7248 */ /* 0x010fca0003fe0100 */
[----:B------:R-:W-:Y:S04]  /*06a0*/  STS [R8+0x2080], R15 ;  /* 0x0020800f08007388 */ /* 0x000fe80000000800 */
[----:B------:R-:W-:Y:S04]  /*06b0*/  @P0 LDS R17, [R14+UR5+-0x2008] ;  /* 0xffdff8050e110984 */ /* 0x000fe80008000800 */
[----:B------:R-:W0:Y:S04]  /*06c0*/  @P0 LDS R18, [R16+UR4+0x100] ;  /* 0x0001000410120984 */ /* 0x000e280008000800 */
[----:B------:R-:W-:Y:S04]  /*06d0*/  @!P0 LDS R19, [R14+UR4+-0x2008] ;  /* 0xffdff8040e138984 */ /* 0x000fe80008000800 */
[----:B------:R-:W1:Y:S01]  /*06e0*/  @!P0 LDS R20, [R16+UR5+0x100] ;  /* 0x0001000510148984 */ /* 0x000e620008000800 */
[----:B0-----:R-:W-:Y:S01]  /*06f0*/  @P0 IMAD.IADD R18, R17, 0x1, R18 ;  /* 0x0000000111120824 */ /* 0x001fe200078e0212 */
[----:B-1----:R-:W-:-:S04]  /*0700*/  @!P0 IADD3 R18, PT, PT, R19, R20, RZ ;  /* 0x0000001413128210 */ /* 0x002fc80007ffe0ff */
[----:B------:R-:W-:-:S05]  /*0710*/  VIMNMX R13, PT, PT, R13, R18, PT ;  /* 0x000000120d0d7248 */ /* 0x000fca0003fe0100 */
[----:B------:R-:W-:Y:S04]  /*0720*/  STS [R8], R13 ;  /* 0x0000000d08007388 */ /* 0x000fe80000000800 */
[----:B------:R-:W-:Y:S04]  /*0730*/  @P0 LDS R17, [R14+UR5+-0x2008] ;  /* 0xffdff8050e110984 */ /* 0x000fe80008000800 */
[----:B------:R-:W0:Y:S04]  /*0740*/  @P0 LDS R18, [R16+UR4+0x180] ;  /* 0x0001800410120984 */ /* 0x000e280008000800 */
[----:B------:R-:W-:Y:S04]  /*0750*/  @!P0 LDS R19, [R14+UR4+-0x2008] ;  /* 0xffdff8040e138984 */ /* 0x000fe80008000800 */
[----:B------:R-:W1:Y:S01]  /*0760*/  @!P0 LDS R20, [R16+UR5+0x180] ;  /* 0x0001800510148984 */ /* 0x000e620008000800 */
[----:B0-----:R-:W-:-:S02]  /*0770*/  @P0 IMAD.IADD R18, R17, 0x1, R18 ;  /* 0x0000000111120824 */ /* 0x001fc400078e0212 */
[----:B-1----:R-:W-:-:S05]  /*0780*/  @!P0 IMAD.IADD R18, R19, 0x1, R20 ;  /* 0x0000000113128824 */ /* 0x002fca00078e0214 */
[----:B------:R-:W-:-:S05]  /*0790*/  VIMNMX R11, PT, PT, R11, R18, PT ;  /* 0x000000120b0b7248 */ /* 0x000fca0003fe0100 */
[----:B------:R-:W-:Y:S04]  /*07a0*/  STS [R8+0x80], R11 ;  /* 0x0000800b08007388 */ /* 0x000fe80000000800 */
[----:B------:R-:W-:Y:S04]  /*07b0*/  @P0 LDS R17, [R14+UR5+-0x8] ;  /* 0xfffff8050e110984 */ /* 0x000fe80008000800 */
[----:B------:R-:W0:Y:S04]  /*07c0*/  @P0 LDS R18, [R16+UR4+0x100] ;  /* 0x0001000410120984 */ /* 0x000e280008000800 */
[----:B------:R-:W-:Y:S04]  /*07d0*/  @!P0 LDS R19, [R14+UR4+-0x8] ;  /* 0xfffff8040e138984 */ /* 0x000fe80008000800 */
[----:B------:R-:W1:Y:S01]  /*07e0*/  @!P0 LDS R20, [R16+UR5+0x100] ;  /* 0x0001000510148984 */ /* 0x000e620008000800 */
[----:B0-----:R-:W-:Y:S01]  /*07f0*/  @P0 IADD3 R18, PT, PT, R17, R18, RZ ;  /* 0x0000001211120210 */ /* 0x001fe20007ffe0ff */
[----:B-1----:R-:W-:-:S05]  /*0800*/  @!P0 IMAD.IADD R18, R19, 0x1, R20 ;  /* 0x0000000113128824 */ /* 0x002fca00078e0214 */
[----:B------:R-:W-:-:S05]  /*0810*/  VIMNMX R9, PT, PT, R9, R18, PT ;  /* 0x0000001209097248 */ /* 0x000fca0003fe0100 */
        /* <DEDUP_REMOVED lines=8> */
[----:B------:R-:W-:Y:S04]  /*08a0*/  STS [R8+0x2080], R15 ;  /* 0x0020800f08007388 */ /* 0x000fe80000000800 */
[----:B------:R-:W-:Y:S04]  /*08b0*/  @P0 LDS R17, [R14+UR5+-0x2004] ;  /* 0xffdffc050e110984 */ /* 0x000fe80008000800 */
[----:B------:R-:W0:Y:S04]  /*08c0*/  @P0 LDS R18, [R16+UR4+0x200] ;  /* 0x0002000410120984 */ /* 0x000e280008000800 */
[----:B------:R-:W-:Y:S04]  /*08d0*/  @!P0 LDS R19, [R14+UR4+-0x2004] ;  /* 0xffdffc040e138984 */ /* 0x000fe80008000800 */
[----:B------:R-:W1:Y:S01]  /*08e0*/  @!P0 LDS R20, [R16+UR5+0x200] ;  /* 0x0002000510148984 */ /* 0x000e620008000800 */
[----:B0-----:R-:W-:-:S02]  /*08f0*/  @P0 IMAD.IADD R18, R17, 0x1, R18 ;  /* 0x0000000111120824 */ /* 0x001fc400078e0212 */
[----:B-1----:R-:W-:-:S05]  /*0900*/  @!P0 IMAD.IADD R18, R19, 0x1, R20 ;  /* 0x0000000113128824 */ /* 0x002fca00078e0214 */
[----:B------:R-:W-:-:S05]  /*0910*/  VIMNMX R13, PT, PT, R13, R18, PT ;  /* 0x000000120d0d7248 */ /* 0x000fca0003fe0100 */
[----:B------:R-:W-:Y:S04]  /*0920*/  STS [R8], R13 ;  /* 0x0000000d08007388 */ /* 0x000fe80000000800 */
        /* <DEDUP_REMOVED lines=31> */
[----:B------:R-:W-:Y:S04]  /*0b20*/  STS [R8], R13 ;  /* 0x0000000d08007388 */ /* 0x000fe80000000800 */
        /* <DEDUP_REMOVED lines=8> */
[----:B------:R-:W-:Y:S04]  /*0bb0*/  @P0 LDS R17, [R14+UR5] ;  /* 0x000000050e110984 */ /* 0x000fe80008000800 */
[----:B------:R-:W0:Y:S04]  /*0bc0*/  @P0 LDS R18, [R16+UR4+0x300] ;  /* 0x0003000410120984 */ /* 0x000e280008000800 */
[----:B------:R-:W-:Y:S04]  /*0bd0*/  @!P0 LDS R19, [R14+UR4] ;  /* 0x000000040e138984 */ /* 0x000fe80008000800 */
[----:B------:R-:W1:Y:S01]  /*0be0*/  @!P0 LDS R20, [R16+UR5+0x300] ;  /* 0x0003000510148984 */ /* 0x000e620008000800 */
[----:B0-----:R-:W-:-:S02]  /*0bf0*/  @P0 IMAD.IADD R18, R17, 0x1, R18 ;  /* 0x0000000111120824 */ /* 0x001fc400078e0212 */
[----:B-1----:R-:W-:-:S05]  /*0c00*/  @!P0 IMAD.IADD R18, R19, 0x1, R20 ;  /* 0x0000000113128824 */ /* 0x002fca00078e0214 */
[----:B------:R-:W-:-:S05]  /*0c10*/  VIMNMX R9, PT, PT, R9, R18, PT ;  /* 0x0000001209097248 */ /* 0x000fca0003fe0100 */
[----:B------:R-:W-:Y:S04]  /*0c20*/  STS [R8+0x2000], R9 ;  /* 0x0020000908007388 */ /* 0x000fe80000000800 */
[----:B------:R-:W-:Y:S04]  /*0c30*/  @P0 LDS R17, [R14+UR5] ;  /* 0x000000050e110984 */ /* 0x000fe80008000800 */
[----:B------:R-:W0:Y:S04]  /*0c40*/  @P0 LDS R18, [R16+UR4+0x380] ;  /* 0x0003800410120984 */ /* 0x000e280008000800 */
[----:B------:R1:W-:Y:S04]  /*0c50*/  @!P0 LDS R19, [R14+UR4] ;  /* 0x000000040e138984 */ /* 0x0003e80008000800 */
[----:B------:R2:W3:Y:S01]  /*0c60*/  @!P0 LDS R20, [R16+UR5+0x380] ;  /* 0x0003800510148984 */ /* 0x0004e20008000800 */
[----:B-1----:R-:W-:Y:S01]  /*0c70*/  VIADD R14, R14, 0x10 ;  /* 0x000000100e0e7836 */ /* 0x002fe20000000000 */
[----:B--2---:R-:W-:-:S02]  /*0c80*/  IADD3 R16, PT, PT, R16, 0x400, RZ ;  /* 0x0000040010107810 */ /* 0x004fc40007ffe0ff */
[----:B0-----:R-:W-:Y:S01]  /*0c90*/  @P0 IADD3 R18, PT, PT, R17, R18, RZ ;  /* 0x0000001211120210 */ /* 0x001fe20007ffe0ff */
[----:B---3--:R-:W-:-:S05]  /*0ca0*/  @!P0 IMAD.IADD R18, R19, 0x1, R20 ;  /* 0x0000000113128824 */ /* 0x008fca00078e0214 */
[----:B------:R-:W-:-:S05]  /*0cb0*/  VIMNMX R15, PT, PT, R15, R18, PT ;  /* 0x000000120f0f7248 */ /* 0x000fca0003fe0100 */
[----:B------:R0:W-:Y:S01]  /*0cc0*/  STS [R8+0x2080], R15 ;  /* 0x0020800f08007388 */ /* 0x0001e20000000800 */
[----:B------:R-:W-:Y:S05]  /*0cd0*/  BRA.U UP1, `(.L_x_8) ;  /* 0xfffffff501ec7547 */ /* 0x000fea000b83ffff */
.L_x_7:
[----:B------:R-:W-:Y:S05]  /*0ce0*/  BRA.U !UP0, `(.L_x_6) ;  /* 0x0000000508cc7547 */ /* 0x000fea000b800000 */
[----:B------:R-:W5:Y:S01]  /*0cf0*/  LDCU UR6, c[0x0][0x38c] ;  /* 0x00007180ff0677ac */ /* 0x000f620008000800 */
[C---:B------:R-:W-:Y:S02]  /*0d00*/  LEA R14, R6.reuse, UR4, 0x2 ;  /* 0x00000004060e7c11 */ /* 0x040fe4000f8e10ff */
[----:B------:R-:W-:Y:S01]  /*0d10*/  LEA R6, R6, UR5, 0x2 ;  /* 0x0000000506067c11 */ /* 0x000fe2000f8e10ff */
[----:B------:R-:W-:Y:S02]  /*0d20*/  UISETP.NE.AND UP0, UPT, UR7, 0x1, UPT ;  /* 0x000000010700788c */ /* 0x000fe4000bf05270 */
[----:B-----5:R-:W-:-:S04]  /*0d30*/  ULOP3.LUT UR6, UR6, 0x1, URZ, 0xc0, !UPT ;  /* 0x0000000106067892 */ /* 0x020fc8000f8ec0ff */
[----:B------:R-:W-:-:S03]  /*0d40*/  UISETP.NE.U32.AND UP1, UPT, UR6, 0x1, UPT ;  /* 0x000000010600788c */ /* 0x000fc6000bf25070 */
[----:B------:R-:W-:Y:S08]  /*0d50*/  BRA.U !UP0, `(.L_x_9) ;  /* 0x0000000508187547 */ /* 0x000ff0000b800000 */
[----:B------:R-:W-:Y:S01]  /*0d60*/  ISETP.NE.AND P0, PT, R0, RZ, PT ;  /* 0x000000ff0000720c */ /* 0x000fe20003f05270 */
[C---:B------:R-:W-:Y:S01]  /*0d70*/  IMAD R16, R7.reuse, 0x4, R12 ;  /* 0x0000000407107824 */ /* 0x040fe200078e020c */
[C---:B------:R-:W-:Y:S01]  /*0d80*/  LEA R17, R7.reuse, R10, 0x2 ;  /* 0x0000000a07117211 */ /* 0x040fe200078e10ff */
[C---:B------:R-:W-:Y:S02]  /*0d90*/  IMAD R19, R7.reuse, 0x100, R14 ;  /* 0x0000010007137824 */ /* 0x040fe400078e020e */
[C---:B------:R-:W-:Y:S01]  /*0da0*/  IMAD R18, R7.reuse, 0x100, R6 ;  /* 0x0000010007127824 */ /* 0x040fe200078e0206 */
[----:B------:R-:W-:-:S07]  /*0db0*/  IADD3 R7, PT, PT, R7, 0x2, RZ ;  /* 0x0000000207077810 */ /* 0x000fce0007ffe0ff */
[----:B------:R-:W-:Y:S04]  /*0dc0*/  @P0 LDS R20, [R16] ;  /* 0x0000000010140984 */ /* 0x000fe80000000800 */
[----:B------:R-:W5:Y:S04]  /*0dd0*/  @P0 LDS R21, [R19] ;  /* 0x0000000013150984 */ /* 0x000f680000000800 */
[----:B------:R-:W-:Y:S04]  /*0de0*/  @!P0 LDS R22, [R17] ;  /* 0x0000000011168984 */ /* 0x000fe80000000800 */
[----:B------:R-:W0:Y:S01]  /*0df0*/  @!P0 LDS R23, [R18] ;  /* 0x0000000012178984 */ /* 0x000e220000000800 */
[----:B-----5:R-:W-:Y:S01]  /*0e00*/  @P0 IMAD.IADD R20, R20, 0x1, R21 ;  /* 0x0000000114140824 */ /* 0x020fe200078e0215 */
[----:B0-----:R-:W-:-:S04]  /*0e10*/  @!P0 IADD3 R20, PT, PT, R22, R23, RZ ;  /* 0x0000001716148210 */ /* 0x001fc80007ffe0ff */
[----:B-1----:R-:W-:-:S05]  /*0e20*/  VIMNMX R13, PT, PT, R13, R20, PT ;  /* 0x000000140d0d7248 */ /* 0x002fca0003fe0100 */
[----:B------:R-:W-:Y:S04]  /*0e30*/  STS [R8], R13 ;  /* 0x0000000d08007388 */ /* 0x000fe80000000800 */
[----:B------:R-:W-:Y:S04]  /*0e40*/  @P0 LDS R20, [R16] ;  /* 0x0000000010140984 */ /* 0x000fe80000000800 */
[----:B------:R-:W0:Y:S04]  /*0e50*/  @P0 LDS R21, [R19+0x80] ;  /* 0x0000800013150984 */ /* 0x000e280000000800 */
[----:B------:R-:W-:Y:S04]  /*0e60*/  @!P0 LDS R22, [R17] ;  /* 0x0000000011168984 */ /* 0x000fe80000000800 */
[----:B------:R-:W1:Y:S01]  /*0e70*/  @!P0 LDS R23, [R18+0x80] ;  /* 0x0000800012178984 */ /* 0x000e620000000800 */
[----:B0-----:R-:W-:-:S02]  /*0e80*/  @P0 IMAD.IADD R20, R20, 0x1, R21 ;  /* 0x0000000114140824 */ /* 0x001fc400078e0215 */
[----:B-1----:R-:W-:-:S05]  /*0e90*/  @!P0 IMAD.IADD R20, R22, 0x1, R23 ;  /* 0x0000000116148824 */ /* 0x002fca00078e0217 */
[----:B--2---:R-:W-:-:S05]  /*0ea0*/  VIMNMX R11, PT, PT, R11, R20, PT ;  /* 0x000000140b0b7248 */ /* 0x004fca0003fe0100 */
[----:B------:R-:W-:Y:S04]  /*0eb0*/  STS [R8+0x80], R11 ;  /* 0x0000800b08007388 */ /* 0x000fe80000000800 */
[----:B------:R-:W-:Y:S04]  /*0ec0*/  @P0 LDS R20, [R16+0x2000] ;  /* 0x0020000010140984 */ /* 0x000fe80000000800 */
[----:B------:R-:W0:Y:S04]  /*0ed0*/  @P0 LDS R21, [R19] ;  /* 0x0000000013150984 */ /* 0x000e280000000800 */
[----:B------:R-:W-:Y:S04]  /*0ee0*/  @!P0 LDS R22, [R17+0x2000] ;  /* 0x0020000011168984 */ /* 0x000fe80000000800 */
[----:B------:R-:W1:Y:S01]  /*0ef0*/  @!P0 LDS R23, [R18] ;  /* 0x0000000012178984 */ /* 0x000e620000000800 */
[----:B0-----:R-:W-:Y:S01]  /*0f00*/  @P0 IADD3 R20, PT, PT, R20, R21, RZ ;  /* 0x0000001514140210 */ /* 0x001fe20007ffe0ff */
[----:B-1----:R-:W-:-:S05]  /*0f10*/  @!P0 IMAD.IADD R20, R22, 0x1, R23 ;  /* 0x0000000116148824 */ /* 0x002fca00078e0217 */
[----:B---3--:R-:W-:-:S05]  /*0f20*/  VIMNMX R9, PT, PT, R9, R20, PT ;  /* 0x0000001409097248 */ /* 0x008fca0003fe0100 */
[----:B------:R-:W-:Y:S04]  /*0f30*/  STS [R8+0x2000], R9 ;  /* 0x0020000908007388 */ /* 0x000fe80000000800 */
[----:B------:R-:W-:Y:S04]  /*0f40*/  @P0 LDS R20, [R16+0x2000] ;  /* 0x0020000010140984 */ /* 0x000fe80000000800 */
[----:B------:R-:W0:Y:S04]  /*0f50*/  @P0 LDS R21, [R19+0x80] ;  /* 0x0000800013150984 */ /* 0x000e280000000800 */
[----:B------:R-:W-:Y:S04]  /*0f60*/  @!P0 LDS R22, [R17+0x2000] ;  /* 0x0020000011168984 */ /* 0x000fe80000000800 */
[----:B------:R-:W1:Y:S01]  /*0f70*/  @!P0 LDS R23, [R18+0x80] ;  /* 0x0000800012178984 */ /* 0x000e620000000800 */
[----:B0-----:R-:W-:Y:S01]  /*0f80*/  @P0 IMAD.IADD R20, R20, 0x1, R21 ;  /* 0x0000000114140824 */ /* 0x001fe200078e0215 */
[----:B-1----:R-:W-:-:S04]  /*0f90*/  @!P0 IADD3 R20, PT, PT, R22, R23, RZ ;  /* 0x0000001716148210 */ /* 0x002fc80007ffe0ff */
[----:B----4-:R-:W-:-:S05]  /*0fa0*/  VIMNMX R15, PT, PT, R15, R20, PT ;  /* 0x000000140f0f7248 */ /* 0x010fca0003fe0100 */
[----:B------:R-:W-:Y:S04]  /*0fb0*/  STS [R8+0x2080], R15 ;  /* 0x0020800f08007388 */ /* 0x000fe80000000800 */
[----:B------:R-:W-:Y:S04]  /*0fc0*/  @P0 LDS R20, [R16+0x4] ;  /* 0x0000040010140984 */ /* 0x000fe80000000800 */
[----:B------:R-:W0:Y:S04]  /*0fd0*/  @P0 LDS R21, [R19+0x100] ;  /* 0x0001000013150984 */ /* 0x000e280000000800 */
[----:B------:R-:W-:Y:S04]  /*0fe0*/  @!P0 LDS R22, [R17+0x4] ;  /* 0x0000040011168984 */ /* 0x000fe80000000800 */
[----:B------:R-:W1:Y:S01]  /*0ff0*/  @!P0 LDS R23, [R18+0x100] ;  /* 0x0001000012178984 */ /* 0x000e620000000800 */
[----:B0-----:R-:W-:-:S02]  /*1000*/  @P0 IMAD.IADD R20, R20, 0x1, R21 ;  /* 0x0000000114140824 */ /* 0x001fc400078e0215 */
[----:B-1----:R-:W-:-:S05]  /*1010*/  @!P0 IMAD.IADD R20, R22, 0x1, R23 ;  /* 0x0000000116148824 */ /* 0x002fca00078e0217 */
[----:B------:R-:W-:-:S05]  /*1020*/  VIMNMX R13, PT, PT, R13, R20, PT ;  /* 0x000000140d0d7248 */ /* 0x000fca0003fe0100 */
[----:B------:R-:W-:Y:S04]  /*1030*/  STS [R8], R13 ;  /* 0x0000000d08007388 */ /* 0x000fe80000000800 */
[----:B------:R-:W-:Y:S04]  /*1040*/  @P0 LDS R20, [R16+0x4] ;  /* 0x0000040010140984 */ /* 0x000fe80000000800 */
[----:B------:R-:W0:Y:S04]  /*1050*/  @P0 LDS R21, [R19+0x180] ;  /* 0x0001800013150984 */ /* 0x000e280000000800 */
[----:B------:R-:W-:Y:S04]  /*1060*/  @!P0 LDS R22, [R17+0x4] ;  /* 0x0000040011168984 */ /* 0x000fe80000000800 */
[----:B------:R-:W1:Y:S01]  /*1070*/  @!P0 LDS R23, [R18+0x180] ;  /* 0x0001800012178984 */ /* 0x000e620000000800 */
[----:B0-----:R-:W-:Y:S01]  /*1080*/  @P0 IADD3 R20, PT, PT, R20, R21, RZ ;  /* 0x0000001514140210 */ /* 0x001fe20007ffe0ff */
[----:B-1----:R-:W-:-:S05]  /*1090*/  @!P0 IMAD.IADD R20, R22, 0x1, R23 ;  /* 0x0000000116148824 */ /* 0x002fca00078e0217 */
[----:B------:R-:W-:-:S05]  /*10a0*/  VIMNMX R11, PT, PT, R11, R20, PT ;  /* 0x000000140b0b7248 */ /* 0x000fca0003fe0100 */
[----:B------:R-:W-:Y:S04]  /*10b0*/  STS [R8+0x80], R11 ;  /* 0x0000800b08007388 */ /* 0x000fe80000000800 */
[----:B------:R-:W-:Y:S04]  /*10c0*/  @P0 LDS R20, [R16+0x2004] ;  /* 0x0020040010140984 */ /* 0x000fe80000000800 */
[----:B------:R-:W0:Y:S04]  /*10d0*/  @P0 LDS R21, [R19+0x100] ;  /* 0x0001000013150984 */ /* 0x000e280000000800 */
[----:B------:R-:W-:Y:S04]  /*10e0*/  @!P0 LDS R22, [R17+0x2004] ;  /* 0x0020040011168984 */ /* 0x000fe80000000800 */
[----:B------:R-:W1:Y:S01]  /*10f0*/  @!P0 LDS R23, [R18+0x100] ;  /* 0x0001000012178984 */ /* 0x000e620000000800 */
[----:B0-----:R-:W-:Y:S01]  /*1100*/  @P0 IMAD.IADD R20, R20, 0x1, R21 ;  /* 0x0000000114140824 */ /* 0x001fe200078e0215 */
[----:B-1----:R-:W-:-:S04]  /*1110*/  @!P0 IADD3 R20, PT, PT, R22, R23, RZ ;  /* 0x0000001716148210 */ /* 0x002fc80007ffe0ff */
[----:B------:R-:W-:-:S05]  /*1120*/  VIMNMX R9, PT, PT, R9, R20, PT ;  /* 0x0000001409097248 */ /* 0x000fca0003fe0100 */
        /* <DEDUP_REMOVED lines=8> */
[----:B------:R0:W-:Y:S02]  /*11b0*/  STS [R8+0x2080], R15 ;  /* 0x0020800f08007388 */ /* 0x0001e40000000800 */
.L_x_9:
[----:B------:R-:W-:Y:S05]  /*11c0*/  BRA.U UP1, `(.L_x_6) ;  /* 0x0000000101947547 */ /* 0x000fea000b800000 */
[----:B------:R-:W-:Y:S01]  /*11d0*/  ISETP.NE.AND P0, PT, R0, RZ, PT ;  /* 0x000000ff0000720c */ /* 0x000fe20003f05270 */
[C---:B------:R-:W-:Y:S01]  /*11e0*/  IMAD R12, R7.reuse, 0x4, R12 ;  /* 0x00000004070c7824 */ /* 0x040fe200078e020c */
[C---:B------:R-:W-:Y:S01]  /*11f0*/  LEA R10, R7.reuse, R10, 0x2 ;  /* 0x0000000a070a7211 */ /* 0x040fe200078e10ff */
[C---:B------:R-:W-:Y:S02]  /*1200*/  IMAD R14, R7.reuse, 0x100, R14 ;  /* 0x00000100070e7824 */ /* 0x040fe400078e020e */
[----:B------:R-:W-:-:S08]  /*1210*/  IMAD R6, R7, 0x100, R6 ;  /* 0x0000010007067824 */ /* 0x000fd000078e0206 */
[----:B------:R-:W-:Y:S04]  /*1220*/  @P0 LDS R0, [R12] ;  /* 0x000000000c000984 */ /* 0x000fe80000000800 */
[----:B------:R-:W5:Y:S04]  /*1230*/  @P0 LDS R7, [R14] ;  /* 0x000000000e070984 */ /* 0x000f680000000800 */
[----:B------:R-:W-:Y:S04]  /*1240*/  @!P0 LDS R16, [R10] ;  /* 0x000000000a108984 */ /* 0x000fe80000000800 */
[----:B------:R-:W1:Y:S01]  /*1250*/  @!P0 LDS R17, [R6] ;  /* 0x0000000006118984 */ /* 0x000e620000000800 */
[----:B-----5:R-:W-:Y:S01]  /*1260*/  @P0 IMAD.IADD R0, R0, 0x1, R7 ;  /* 0x0000000100000824 */ /* 0x020fe200078e0207 */
[----:B-1----:R-:W-:-:S04]  /*1270*/  @!P0 IADD3 R0, PT, PT, R16, R17, RZ ;  /* 0x0000001110008210 */ /* 0x002fc80007ffe0ff */
[----:B------:R-:W-:-:S05]  /*1280*/  VIMNMX R13, PT, PT, R13, R0, PT ;  /* 0x000000000d0d7248 */ /* 0x000fca0003fe0100 */
[----:B------:R-:W-:Y:S04]  /*1290*/  STS [R8], R13 ;  /* 0x0000000d08007388 */ /* 0x000fe80000000800 */
[----:B------:R-:W-:Y:S04]  /*12a0*/  @P0 LDS R0, [R12] ;  /* 0x000000000c000984 */ /* 0x000fe80000000800 */
[----:B------:R-:W1:Y:S04]  /*12b0*/  @P0 LDS R7, [R14+0x80] ;  /* 0x000080000e070984 */ /* 0x000e680000000800 */
[----:B------:R-:W-:Y:S04]  /*12c0*/  @!P0 LDS R16, [R10] ;  /* 0x000000000a108984 */ /* 0x000fe80000000800 */
[----:B------:R-:W5:Y:S01]  /*12d0*/  @!P0 LDS R17, [R6+0x80] ;  /* 0x0000800006118984 */ /* 0x000f620000000800 */
[----:B-1----:R-:W-:Y:S01]  /*12e0*/  @P0 IMAD.IADD R0, R0, 0x1, R7 ;  /* 0x0000000100000824 */ /* 0x002fe200078e0207 */
[----:B-----5:R-:W-:-:S04]  /*12f0*/  @!P0 IADD3 R0, PT, PT, R16, R17, RZ ;  /* 0x0000001110008210 */ /* 0x020fc80007ffe0ff */
[----:B--2---:R-:W-:-:S05]  /*1300*/  VIMNMX R11, PT, PT, R11, R0, PT ;  /* 0x000000000b0b7248 */ /* 0x004fca0003fe0100 */
[----:B------:R-:W-:Y:S04]  /*1310*/  STS [R8+0x80], R11 ;  /* 0x0000800b08007388 */ /* 0x000fe80000000800 */
[----:B------:R-:W-:Y:S04]  /*1320*/  @P0 LDS R0, [R12+0x2000] ;  /* 0x002000000c000984 */ /* 0x000fe80000000800 */
[----:B------:R-:W1:Y:S04]  /*1330*/  @P0 LDS R7, [R14] ;  /* 0x000000000e070984 */ /* 0x000e680000000800 */
[----:B------:R-:W-:Y:S04]  /*1340*/  @!P0 LDS R16, [R10+0x2000] ;  /* 0x002000000a108984 */ /* 0x000fe80000000800 */
[----:B------:R-:W2:Y:S01]  /*1350*/  @!P0 LDS R17, [R6] ;  /* 0x0000000006118984 */ /* 0x000ea20000000800 */
[----:B-1----:R-:W-:Y:S01]  /*1360*/  @P0 IMAD.IADD R0, R0, 0x1, R7 ;  /* 0x0000000100000824 */ /* 0x002fe200078e0207 */
[----:B--2---:R-:W-:-:S04]  /*1370*/  @!P0 IADD3 R0, PT, PT, R16, R17, RZ ;  /* 0x0000001110008210 */ /* 0x004fc80007ffe0ff */
[----:B---3--:R-:W-:-:S05]  /*1380*/  VIMNMX R9, PT, PT, R9, R0, PT ;  /* 0x0000000009097248 */ /* 0x008fca0003fe0100 */
[----:B------:R-:W-:Y:S04]  /*1390*/  STS [R8+0x2000], R9 ;  /* 0x0020000908007388 */ /* 0x000fe80000000800 */
[----:B------:R-:W-:Y:S04]  /*13a0*/  @P0 LDS R0, [R12+0x2000] ;  /* 0x002000000c000984 */ /* 0x000fe80000000800 */
[----:B------:R-:W1:Y:S04]  /*13b0*/  @P0 LDS R7, [R14+0x80] ;  /* 0x000080000e070984 */ /* 0x000e680000000800 */
[----:B------:R-:W-:Y:S04]  /*13c0*/  @!P0 LDS R16, [R10+0x2000] ;  /* 0x002000000a108984 */ /* 0x000fe80000000800 */
[----:B------:R-:W2:Y:S01]  /*13d0*/  @!P0 LDS R17, [R6+0x80] ;  /* 0x0000800006118984 */ /* 0x000ea20000000800 */
[----:B-1----:R-:W-:Y:S01]  /*13e0*/  @P0 IMAD.IADD R0, R0, 0x1, R7 ;  /* 0x0000000100000824 */ /* 0x002fe200078e0207 */
[----:B--2---:R-:W-:-:S04]  /*13f0*/  @!P0 IADD3 R0, PT, PT, R16, R17, RZ ;  /* 0x0000001110008210 */ /* 0x004fc80007ffe0ff */
[----:B0---4-:R-:W-:-:S05]  /*1400*/  VIMNMX R15, PT, PT, R15, R0, PT ;  /* 0x000000000f0f7248 */ /* 0x011fca0003fe0100 */
[----:B------:R0:W-:Y:S02]  /*1410*/  STS [R8+0x2080], R15 ;  /* 0x0020800f08007388 */ /* 0x0001e40000000800 */
.L_x_6:
[----:B-1----:R-:W-:Y:S04]  /*1420*/  STG.E desc[UR10][R4.64], R13 ;  /* 0x0000000d04007986 */ /* 0x002fe8000c10190a */
[----:B--2---:R-:W-:Y:S04]  /*1430*/  STG.E desc[UR10][R4.64+0x80], R11 ;  /* 0x0000800b04007986 */ /* 0x004fe8000c10190a */
[----:B---3--:R-:W-:Y:S04]  /*1440*/  STG.E desc[UR10][R2.64], R9 ;  /* 0x0000000902007986 */ /* 0x008fe8000c10190a */
[----:B----4-:R-:W-:Y:S01]  /*1450*/  STG.E desc[UR10][R2.64+0x80], R15 ;  /* 0x0000800f02007986 */ /* 0x010fe2000c10190a */
[----:B------:R-:W-:Y:S05]  /*1460*/  EXIT ;  /* 0x000000000000794d */ /* 0x000fea0003800000 */
.L_x_10:
        /* <DEDUP_REMOVED lines=9> */
.L_x_18:


//--------------------- .text._Z2p1Piiii          --------------------------
	.section	.text._Z2p1Piiii,"ax",@progbits
	.align	128
        .global         _Z2p1Piiii
        .type           _Z2p1Piiii,@function
        .size           _Z2p1Piiii,(.L_x_19 - _Z2p1Piiii)
        .other          _Z2p1Piiii,@"STO_CUDA_ENTRY STV_DEFAULT"
_Z2p1Piiii:
.text._Z2p1Piiii:
[----:B------:R-:W-:Y:S01]  /*0000*/  LDC R1, c[0x0][0x37c] ;  /* 0x0000df00ff017b82 */ /* 0x000fe20000000800 */
[----:B------:R-:W0:Y:S07]  /*0010*/  S2R R8, SR_TID.Y ;  /* 0x0000000000087919 */ /* 0x000e2e0000002200 */
[----:B------:R-:W0:Y:S01]  /*0020*/  LDC.64 R6, c[0x0][0x388] ;  /* 0x0000e200ff067b82 */ /* 0x000e220000000a00 */
[----:B------:R-:W0:Y:S01]  /*0030*/  LDCU UR4, c[0x0][0x390] ;  /* 0x00007200ff0477ac */ /* 0x000e220008000800 */
[----:B------:R-:W1:Y:S01]  /*0040*/  S2R R0, SR_TID.X ;  /* 0x0000000000007919 */ /* 0x000e620000002100 */
[----:B------:R-:W2:Y:S05]  /*0050*/  LDCU.64 UR6, c[0x0][0x358] ;  /* 0x00006b00ff0677ac */ /* 0x000eaa0008000a00 */
[----:B------:R-:W3:Y:S01]  /*0060*/  LDC.64 R4, c[0x0][0x380] ;  /* 0x0000e000ff047b82 */ /* 0x000ee20000000a00 */
[----:B0-----:R-:W-:-:S02]  /*0070*/  IMAD R3, R7, UR4, R8 ;  /* 0x0000000407037c24 */ /* 0x001fc4000f8e0208 */
[----:B-1----:R-:W-:Y:S02]  /*0080*/  IMAD R9, R7, UR4, R0 ;  /* 0x0000000407097c24 */ /* 0x002fe4000f8e0200 */
[C---:B------:R-:W-:Y:S02]  /*0090*/  VIADD R2, R3.reuse, 0x20 ;  /* 0x0000002003027836 */ /* 0x040fe40000000000 */
[-CC-:B------:R-:W-:Y:S02]  /*00a0*/  IMAD R3, R3, R6.reuse, R9.reuse ;  /* 0x0000000603037224 */ /* 0x180fe400078e0209 */
[----:B------:R-:W-:Y:S02]  /*00b0*/  IMAD R9, R2, R6, R9 ;  /* 0x0000000602097224 */ /* 0x000fe400078e0209 */
[----:B---3--:R-:W-:-:S04]  /*00c0*/  IMAD.WIDE R2, R3, 0x4, R4 ;  /* 0x0000000403027825 */ /* 0x008fc800078e0204 */
[----:B------:R-:W-:Y:S01]  /*00d0*/  IMAD.WIDE R4, R9, 0x4, R4 ;  /* 0x0000000409047825 */ /* 0x000fe200078e0204 */
[----:B--2---:R-:W2:Y:S04]  /*00e0*/  LDG.E R13, desc[UR6][R2.64] ;  /* 0x00000006020d7981 */ /* 0x004ea8000c1e1900 */
[----:B------:R-:W3:Y:S04]  /*00f0*/  LDG.E R15, desc[UR6][R2.64+0x80] ;  /* 0x00008006020f7981 */ /* 0x000ee8000c1e1900 */
[----:B------:R-:W4:Y:S04]  /*0100*/  LDG.E R17, desc[UR6][R4.64] ;  /* 0x0000000604117981 */ /* 0x000f28000c1e1900 */
[----:B------:R-:W5:Y:S01]  /*0110*/  LDG.E R19, desc[UR6][R4.64+0x80] ;  /* 0x0000800604137981 */ /* 0x000f62000c1e1900 */
[----:B------:R-:W0:Y:S01]  /*0120*/  S2UR UR5, SR_CgaCtaId ;  /* 0x00000000000579c3 */ /* 0x000e220000008800 */
[----:B------:R-:W-:Y:S01]  /*0130*/  UMOV UR4, 0x400 ;  /* 0x0000040000047882 */ /* 0x000fe20000000000 */
[----:B------:R-:W-:Y:S01]  /*0140*/  ISETP.GE.AND P0, PT, R7, 0x1, PT ;  /* 0x000000010700780c */ /* 0x000fe20003f06270 */
[----:B0-----:R-:W-:-:S06]  /*0150*/  ULEA UR4, UR5, UR4, 0x18 ;  /* 0x0000000405047291 */ /* 0x001fcc000f8ec0ff */
[----:B------:R-:W-:-:S05]  /*0160*/  LEA R9, R8, UR4, 0x8 ;  /* 0x0000000408097c11 */ /* 0x000fca000f8e40ff */
[----:B------:R-:W-:-:S05]  /*0170*/  IMAD R6, R0, 0x4, R9 ;  /* 0x0000000400067824 */ /* 0x000fca00078e0209 */
[----:B--2---:R0:W-:Y:S04]  /*0180*/  STS [R6], R13 ;  /* 0x0000000d06007388 */ /* 0x0041e80000000800 */
[----:B---3--:R0:W-:Y:S04]  /*0190*/  STS [R6+0x80], R15 ;  /* 0x0000800f06007388 */ /* 0x0081e80000000800 */
[----:B----4-:R0:W-:Y:S04]  /*01a0*/  STS [R6+0x2000], R17 ;  /* 0x0020001106007388 */ /* 0x0101e80000000800 */
[----:B-----5:R0:W-:Y:S01]  /*01b0*/  STS [R6+0x2080], R19 ;  /* 0x0020801306007388 */ /* 0x0201e20000000800 */
[----:B------:R-:W-:Y:S05]  /*01c0*/  @!P0 BRA `(.L_x_11) ;  /* 0x0000001400908947 */ /* 0x000fea0003800000 */
[C---:B------:R-:W-:Y:S01]  /*01d0*/  ISETP.GE.U32.AND P0, PT, R7.reuse, 0x8, PT ;  /* 0x000000080700780c */ /* 0x040fe20003f06070 */
[----:B------:R-:W-:Y:S01]  /*01e0*/  IMAD.MOV.U32 R8, RZ, RZ, RZ ;  /* 0x000000ffff087224 */ /* 0x000fe200078e00ff */
[----:B------:R-:W-:-:S11]  /*01f0*/  LOP3.LUT R18, R7, 0x7, RZ, 0xc0, !PT ;  /* 0x0000000707127812 */ /* 0x000fd600078ec0ff */
[----:B------:R-:W-:Y:S05]  /*0200*/  @!P0 BRA `(.L_x_12) ;  /* 0x0000000800d88947 */ /* 0x000fea0003800000 */
[----:B------:R-:W-:Y:S01]  /*0210*/  LEA R11, R0, UR4, 0x2 ;  /* 0x00000004000b7c11 */ /* 0x000fe2000f8e10ff */
[----:B------:R-:W-:Y:S01]  /*0220*/  VIADD R10, R9, 0x2000 ;  /* 0x00002000090a7836 */ /* 0x000fe20000000000 */
[----:B------:R-:W-:-:S03]  /*0230*/  LOP3.LUT R8, R7, 0x7ffffff8, RZ, 0xc0, !PT ;  /* 0x7ffffff807087812 */ /* 0x000fc600078ec0ff */
[----:B------:R-:W-:Y:S02]  /*0240*/  VIADD R11, R11, 0x400 ;  /* 0x000004000b0b7836 */ /* 0x000fe40000000000 */
[----:B------:R-:W-:-:S07]  /*0250*/  IMAD.MOV R12, RZ, RZ, -R8 ;  /* 0x000000ffff0c7224 */ /* 0x000fce00078e0a08 */
.L_x_13:
[----:B------:R-:W-:Y:S01]  /*0260*/  BAR.SYNC.DEFER_BLOCKING 0x0 ;  /* 0x0000000000007b1d */ /* 0x000fe20000010000 */
[----:B------:R-:W-:-:S05]  /*0270*/  VIADD R12, R12, 0x8 ;  /* 0x000000080c0c7836 */ /* 0x000fca0000000000 */
[----:B------:R-:W-:Y:S01]  /*0280*/  ISETP.NE.AND P0, PT, R12, RZ, PT ;  /* 0x000000ff0c00720c */ /* 0x000fe20003f05270 */
[----:B0-----:R-:W-:Y:S04]  /*0290*/  LDS R13, [R6] ;  /* 0x00000000060d7984 */ /* 0x001fe80000000800 */
[----:B------:R-:W-:Y:S04]  /*02a0*/  LDS R14, [R10+-0x2000] ;  /* 0xffe000000a0e7984 */ /* 0x000fe80000000800 */
[----:B------:R-:W0:Y:S02]  /*02b0*/  LDS R15, [R11+-0x400] ;  /* 0xfffc00000b0f7984 */ /* 0x000e240000000800 */
[----:B0-----:R-:W-:-:S02]  /*02c0*/  VIADDMNMX R13, R15, R14, R13, PT ;  /* 0x0000000e0f0d7246 */ /* 0x001fc4000380010d */
[----:B------:R-:W-:Y:S04]  /*02d0*/  LDS R14, [R6+0x80] ;  /* 0x00008000060e7984 */ /* 0x000fe80000000800 */
[----:B------:R-:W-:Y:S04]  /*02e0*/  STS [R6], R13 ;  /* 0x0000000d06007388 */ /* 0x000fe80000000800 */
[----:B------:R-:W-:Y:S04]  /*02f0*/  LDS R15, [R10+-0x2000] ;  /* 0xffe000000a0f7984 */ /* 0x000fe80000000800 */
[----:B------:R-:W0:Y:S02]  /*0300*/  LDS R16, [R11+-0x380] ;  /* 0xfffc80000b107984 */ /* 0x000e240000000800 */
[----:B0-----:R-:W-:-:S02]  /*0310*/  VIADDMNMX R15, R16, R15, R14, PT ;  /* 0x0000000f100f7246 */ /* 0x001fc4000380010e */
[----:B------:R-:W-:Y:S04]  /*0320*/  LDS R14, [R6+0x2000] ;  /* 0x00200000060e7984 */ /* 0x000fe80000000800 */
[----:B------:R-:W-:Y:S04]  /*0330*/  STS [R6+0x80], R15 ;  /* 0x0000800f06007388 */ /* 0x000fe80000000800 */
[----:B------:R-:W-:Y:S04]  /*0340*/  LDS R17, [R10] ;  /* 0x000000000a117984 */ /* 0x000fe80000000800 */
[----:B------:R-:W0:Y:S02]  /*0350*/  LDS R16, [R11+-0x400] ;  /* 0xfffc00000b107984 */ /* 0x000e240000000800 */
[----:B0-----:R-:W-:-:S02]  /*0360*/  VIADDMNMX R17, R16, R17, R14, PT ;  /* 0x0000001110117246 */ /* 0x001fc4000380010e */
[----:B------:R-:W-:Y:S04]  /*0370*/  LDS R14, [R6+0x2080] ;  /* 0x00208000060e7984 */ /* 0x000fe80000000800 */
[----:B------:R-:W-:Y:S04]  /*0380*/  STS [R6+0x2000], R17 ;  /* 0x0020001106007388 */ /* 0x000fe80000000800 */
[----:B------:R-:W-:Y:S04]  /*0390*/  LDS R13, [R10] ;  /* 0x000000000a0d7984 */ /* 0x000fe80000000800 */
[----:B------:R-:W0:Y:S02]  /*03a0*/  LDS R16, [R11+-0x380] ;  /* 0xfffc80000b107984 */ /* 0x000e240000000800 */
[----:B0-----:R-:W-:-:S05]  /*03b0*/  VIADDMNMX R13, R16, R13, R14, PT ;  /* 0x0000000d100d7246 */ /* 0x001fca000380010e */
[----:B------:R-:W-:Y:S01]  /*03c0*/  STS [R6+0x2080], R13 ;  /* 0x0020800d06007388 */ /* 0x000fe20000000800 */
[----:B------:R-:W-:Y:S06]  /*03d0*/  BAR.SYNC.DEFER_BLOCKING 0x0 ;  /* 0x0000000000007b1d */ /* 0x000fec0000010000 */
[----:B------:R-:W-:Y:S04]  /*03e0*/  LDS R14, [R6] ;  /* 0x00000000060e7984 */ /* 0x000fe80000000800 */
[----:B------:R-:W-:Y:S04]  /*03f0*/  LDS R15, [R10+-0x1ffc] ;  /* 0xffe004000a0f7984 */ /* 0x000fe80000000800 */
[----:B------:R-:W0:Y:S04]  /*0400*/  LDS R16, [R11+-0x300] ;  /* 0xfffd00000b107984 */ /* 0x000e280000000800 */
[----:B------:R-:W-:Y:S01]  /*0410*/  LDS R13, [R6+0x2000] ;  /* 0x00200000060d7984 */ /* 0x000fe20000000800 */
[----:B0-----:R-:W-:-:S03]  /*0420*/  VIADDMNMX R15, R16, R15, R14, PT ;  /* 0x0000000f100f7246 */ /* 0x001fc6000380010e */
[----:B------:R-:W-:Y:S04]  /*0430*/  LDS R14, [R6+0x80] ;  /* 0x00008000060e7984 */ /* 0x000fe80000000800 */
[----:B------:R-:W-:Y:S04]  /*0440*/  STS [R6], R15 ;  /* 0x0000000f06007388 */ /* 0x000fe80000000800 */
[----:B------:R-:W-:Y:S04]  /*0450*/  LDS R17, [R10+-0x1ffc] ;  /* 0xffe004000a117984 */ /* 0x000fe80000000800 */
[----:B------:R-:W0:Y:S02]  /*0460*/  LDS R16, [R11+-0x280] ;  /* 0xfffd80000b107984 */ /* 0x000e240000000800 */
[----:B0-----:R-:W-:-:S05]  /*0470*/  VIADDMNMX R17, R16, R17, R14, PT ;  /* 0x0000001110117246 */ /* 0x001fca000380010e */
[----:B------:R-:W-:Y:S04]  /*0480*/  STS [R6+0x80], R17 ;  /* 0x0000801106007388 */ /* 0x000fe80000000800 */
[----:B------:R-:W-:Y:S04]  /*0490*/  LDS R14, [R10+0x4] ;  /* 0x000004000a0e7984 */ /* 0x000fe80000000800 */
[----:B------:R-:W0:Y:S02]  /*04a0*/  LDS R16, [R11+-0x300] ;  /* 0xfffd00000b107984 */ /* 0x000e240000000800 */
[----:B0-----:R-:W-:-:S02]  /*04b0*/  VIADDMNMX R13, R16, R14, R13, PT ;  /* 0x0000000e100d7246 */ /* 0x001fc4000380010d */
[----:B------:R-:W-:Y:S04]  /*04c0*/  LDS R14, [R6+0x2080] ;  /* 0x00208000060e7984 */ /* 0x000fe80000000800 */
[----:B------:R-:W-:Y:S04]  /*04d0*/  STS [R6+0x2000], R13 ;  /* 0x0020000d06007388 */ /* 0x000fe80000000800 */
[----:B------:R-:W-:Y:S04]  /*04e0*/  LDS R15, [R10+0x4] ;  /* 0x000004000a0f7984 */ /* 0x000fe80000000800 */
[----:B------:R-:W0:Y:S02]  /*04f0*/  LDS R16, [R11+-0x280] ;  /* 0xfffd80000b107984 */ /* 0x000e240000000800 */
[----:B0-----:R-:W-:-:S05]  /*0500*/  VIADDMNMX R15, R16, R15, R14, PT ;  /* 0x0000000f100f7246 */ /* 0x001fca000380010e */
[----:B------:R-:W-:Y:S01]  /*0510*/  STS [R6+0x2080], R15 ;  /* 0x0020800f06007388 */ /* 0x000fe20000000800 */
[----:B------:R-:W-:Y:S06]  /*0520*/  BAR.SYNC.DEFER_BLOCKING 0x0 ;  /* 0x0000000000007b1d */ /* 0x000fec0000010000 */
[----:B------:R-:W-:Y:S04]  /*0530*/  LDS R14, [R6] ;  /* 0x00000000060e7984 */ /* 0x000fe80000000800 */
        /* <DEDUP_REMOVED lines=43> */
[----:B------:R-:W0:Y:S04]  /*07f0*/  LDS R16, [R11] ;  /* 0x000000000b107984 */ /* 0x000e280000000800 */
[----:B------:R-:W-:Y:S01]  /*0800*/  LDS R13, [R6+0x2000] ;  /* 0x00200000060d7984 */ /* 0x000fe20000000800 */
[----:B0-----:R-:W-:-:S03]  /*0810*/  VIADDMNMX R15, R16, R15, R14, PT ;  /* 0x0000000f100f7246 */ /* 0x001fc6000380010e */
[----:B------:R-:W-:Y:S04]  /*0820*/  LDS R14, [R6+0x80] ;  /* 0x00008000060e7984 */ /* 0x000fe80000000800 */
[----:B------:R-:W-:Y:S04]  /*0830*/  STS [R6], R15 ;  /* 0x0000000f06007388 */ /* 0x000fe80000000800 */
[----:B------:R-:W-:Y:S04]  /*0840*/  LDS R17, [R10+-0x1ff0] ;  /* 0xffe010000a117984 */ /* 0x000fe80000000800 */
[----:B------:R-:W0:Y:S02]  /*0850*/  LDS R16, [R11+0x80] ;  /* 0x000080000b107984 */ /* 0x000e240000000800 */
[----:B0-----:R-:W-:-:S05]  /*0860*/  VIADDMNMX R17, R16, R17, R14, PT ;  /* 0x0000001110117246 */ /* 0x001fca000380010e */
[----:B------:R-:W-:Y:S04]  /*0870*/  STS [R6+0x80], R17 ;  /* 0x0000801106007388 */ /* 0x000fe80000000800 */
[----:B------:R-:W-:Y:S04]  /*0880*/  LDS R14, [R10+0x10] ;  /* 0x000010000a0e7984 */ /* 0x000fe80000000800 */
[----:B------:R-:W0:Y:S02]  /*0890*/  LDS R16, [R11] ;  /* 0x000000000b107984 */ /* 0x000e240000000800 */
[----:B0-----:R-:W-:-:S02]  /*08a0*/  VIADDMNMX R13, R16, R14, R13, PT ;  /* 0x0000000e100d7246 */ /* 0x001fc4000380010d */
[----:B------:R-:W-:Y:S04]  /*08b0*/  LDS R14, [R6+0x2080] ;  /* 0x00208000060e7984 */ /* 0x000fe80000000800 */
[----:B------:R-:W-:Y:S04]  /*08c0*/  STS [R6+0x2000], R13 ;  /* 0x0020000d06007388 */ /* 0x000fe80000000800 */
[----:B------:R-:W-:Y:S04]  /*08d0*/  LDS R15, [R10+0x10] ;  /* 0x000010000a0f7984 */ /* 0x000fe80000000800 */
[----:B------:R-:W0:Y:S02]  /*08e0*/  LDS R16, [R11+0x80] ;  /* 0x000080000b107984 */ /* 0x000e240000000800 */
[----:B0-----:R-:W-:-:S05]  /*08f0*/  VIADDMNMX R15, R16, R15, R14, PT ;  /* 0x0000000f100f7246 */ /* 0x001fca000380010e */
[----:B------:R-:W-:Y:S01]  /*0900*/  STS [R6+0x2080], R15 ;  /* 0x0020800f06007388 */ /* 0x000fe20000000800 */
[----:B------:R-:W-:Y:S06]  /*0910*/  BAR.SYNC.DEFER_BLOCKING 0x0 ;  /* 0x0000000000007b1d */ /* 0x000fec0000010000 */
[----:B------:R-:W-:Y:S04]  /*0920*/  LDS R14, [R6] ;  /* 0x00000000060e7984 */ /* 0x000fe80000000800 */
[----:B------:R-:W-:Y:S04]  /*0930*/  LDS R17, [R10+-0x1fec] ;  /* 0xffe014000a117984 */ /* 0x000fe80000000800 */
[----:B------:R-:W0:Y:S02]  /*0940*/  LDS R16, [R11+0x100] ;  /* 0x000100000b107984 */ /* 0x000e240000000800 */
[----:B0-----:R-:W-:-:S02]  /*0950*/  VIADDMNMX R17, R16, R17, R14, PT ;  /* 0x0000001110117246 */ /* 0x001fc4000380010e */
[----:B------:R-:W-:Y:S04]  /*0960*/  LDS R14, [R6+0x80] ;  /* 0x00008000060e7984 */ /* 0x000fe80000000800 */
[----:B------:R-:W-:Y:S04]  /*0970*/  STS [R6], R17 ;  /* 0x0000001106007388 */ /* 0x000fe80000000800 */
[----:B------:R-:W-:Y:S04]  /*0980*/  LDS R13, [R10+-0x1fec] ;  /* 0xffe014000a0d7984 */ /* 0x000fe80000000800 */
[----:B------:R-:W0:Y:S02]  /*0990*/  LDS R16, [R11+0x180] ;  /* 0x000180000b107984 */ /* 0x000e240000000800 */
[----:B0-----:R-:W-:-:S02]  /*09a0*/  VIADDMNMX R13, R16, R13, R14, PT ;  /* 0x0000000d100d7246 */ /* 0x001fc4000380010e */
[----:B------:R-:W-:Y:S04]  /*09b0*/  LDS R14, [R6+0x2000] ;  /* 0x00200000060e7984 */ /* 0x000fe80000000800 */
[----:B------:R-:W-:Y:S04]  /*09c0*/  STS [R6+0x80], R13 ;  /* 0x0000800d06007388 */ /* 0x000fe80000000800 */
[----:B------:R-:W-:Y:S04]  /*09d0*/  LDS R15, [R10+0x14] ;  /* 0x000014000a0f7984 */ /* 0x000fe80000000800 */
[----:B------:R-:W0:Y:S02]  /*09e0*/  LDS R16, [R11+0x100] ;  /* 0x000100000b107984 */ /* 0x000e240000000800 */
        /* <DEDUP_REMOVED lines=31> */
[----:B------:R-:W0:Y:S04]  /*0be0*/  LDS R16, [R11+0x300] ;  /* 0x000300000b107984 */ /* 0x000e280000000800 */
        /* <DEDUP_REMOVED lines=9> */
[----:B------:R-:W0:Y:S02]  /*0c80*/  LDS R16, [R11+0x300] ;  /* 0x000300000b107984 */ /* 0x000e240000000800 */
[----:B0-----:R-:W-:-:S02]  /*0c90*/  VIADDMNMX R19, R16, R14, R13, PT ;  /* 0x0000000e10137246 */ /* 0x001fc4000380010d */
[----:B------:R-:W-:Y:S04]  /*0ca0*/  LDS R13, [R6+0x2080] ;  /* 0x00208000060d7984 */ /* 0x000fe80000000800 */
[----:B------:R-:W-:Y:S04]  /*0cb0*/  STS [R6+0x2000], R19 ;  /* 0x0020001306007388 */ /* 0x000fe80000000800 */
[----:B------:R0:W-:Y:S04]  /*0cc0*/  LDS R14, [R10+0x1c] ;  /* 0x00001c000a0e7984 */ /* 0x0001e80000000800 */
[----:B-1----:R1:W2:Y:S01]  /*0cd0*/  LDS R16, [R11+0x380] ;  /* 0x000380000b107984 */ /* 0x0022a20000000800 */
[----:B0-----:R-:W-:-:S02]  /*0ce0*/  VIADD R10, R10, 0x20 ;  /* 0x000000200a0a7836 */ /* 0x001fc40000000000 */
[----:B-1----:R-:W-:Y:S01]  /*0cf0*/  VIADD R11, R11, 0x800 ;  /* 0x000008000b0b7836 */ /* 0x002fe20000000000 */
[----:B--2---:R-:W-:-:S05]  /*0d00*/  VIADDMNMX R21, R16, R14, R13, PT ;  /* 0x0000000e10157246 */ /* 0x004fca000380010d */
[----:B------:R1:W-:Y:S01]  /*0d10*/  STS [R6+0x2080], R21 ;  /* 0x0020801506007388 */ /* 0x0003e20000000800 */
[----:B------:R-:W-:Y:S05]  /*0d20*/  @P0 BRA `(.L_x_13) ;  /* 0xfffffff4004c0947 */ /* 0x000fea000383ffff */
[----:B------:R-:W-:Y:S02]  /*0d30*/  IMAD.MOV.U32 R13, RZ, RZ, R15 ;  /* 0x000000ffff0d7224 */ /* 0x000fe400078e000f */
[----:B------:R-:W-:Y:S02]  /*0d40*/  IMAD.MOV.U32 R15, RZ, RZ, R17 ;  /* 0x000000ffff0f7224 */ /* 0x000fe400078e0011 */
[----:B------:R-:W-:Y:S02]  /*0d50*/  IMAD.MOV.U32 R17, RZ, RZ, R19 ;  /* 0x000000ffff117224 */ /* 0x000fe400078e0013 */
[----:B------:R-:W-:-:S07]  /*0d60*/  IMAD.MOV.U32 R19, RZ, RZ, R21 ;  /* 0x000000ffff137224 */ /* 0x000fce00078e0015 */
.L_x_12:
[----:B------:R-:W-:-:S13]  /*0d70*/  ISETP.NE.AND P0, PT, R18, RZ, PT ;  /* 0x000000ff1200720c */ /* 0x000fda0003f05270 */
[----:B------:R-:W-:Y:S05]  /*0d80*/  @!P0 BRA `(.L_x_11) ;  /* 0x0000000800a08947 */ /* 0x000fea0003800000 */
[----:B------:R-:W-:Y:S02]  /*0d90*/  ISETP.GE.U32.AND P0, PT, R18, 0x4, PT ;  /* 0x000000041200780c */ /* 0x000fe40003f06070 */
[----:B------:R-:W-:-:S04]  /*0da0*/  LOP3.LUT R16, R7, 0x3, RZ, 0xc0, !PT ;  /* 0x0000000307107812 */ /* 0x000fc800078ec0ff */
[----:B------:R-:W-:-:S07]  /*0db0*/  ISETP.NE.AND P1, PT, R16, RZ, PT ;  /* 0x000000ff1000720c */ /* 0x000fce0003f25270 */
[----:B------:R-:W-:Y:S06]  /*0dc0*/  @!P0 BRA `(.L_x_14) ;  /* 0x0000000400608947 */ /* 0x000fec0003800000 */
[----:B------:R-:W-:Y:S01]  /*0dd0*/  BAR.SYNC.DEFER_BLOCKING 0x0 ;  /* 0x0000000000007b1d */ /* 0x000fe20000010000 */
[C---:B------:R-:W-:Y:S01]  /*0de0*/  LEA R11, R8.reuse, UR4, 0x8 ;  /* 0x00000004080b7c11 */ /* 0x040fe2000f8e40ff */
[C---:B------:R-:W-:Y:S02]  /*0df0*/  IMAD R10, R8.reuse, 0x4, R9 ;  /* 0x00000004080a7824 */ /* 0x040fe400078e0209 */
[----:B------:R-:W-:Y:S02]  /*0e00*/  VIADD R8, R8, 0x4 ;  /* 0x0000000408087836 */ /* 0x000fe40000000000 */
[----:B------:R-:W-:Y:S01]  /*0e10*/  IMAD R11, R0, 0x4, R11 ;  /* 0x00000004000b7824 */ /* 0x000fe200078e020b */
[----:B------:R-:W-:Y:S04]  /*0e20*/  LDS R12, [R6] ;  /* 0x00000000060c7984 */ /* 0x000fe80000000800 */
[----:B0-----:R-:W-:Y:S04]  /*0e30*/  LDS R13, [R10] ;  /* 0x000000000a0d7984 */ /* 0x001fe80000000800 */
[----:B------:R-:W0:Y:S02]  /*0e40*/  LDS R14, [R11] ;  /* 0x000000000b0e7984 */ /* 0x000e240000000800 */
[----:B0-----:R-:W-:-:S02]  /*0e50*/  VIADDMNMX R13, R14, R13, R12, PT ;  /* 0x0000000d0e0d7246 */ /* 0x001fc4000380010c */
[----:B------:R-:W-:Y:S04]  /*0e60*/  LDS R12, [R6+0x80] ;  /* 0x00008000060c7984 */ /* 0x000fe80000000800 */
[----:B------:R-:W-:Y:S04]  /*0e70*/  STS [R6], R13 ;  /* 0x0000000d06007388 */ /* 0x000fe80000000800 */
[----:B------:R-:W-:Y:S04]  /*0e80*/  LDS R15, [R10] ;  /* 0x000000000a0f7984 */ /* 0x000fe80000000800 */
[----:B------:R-:W0:Y:S02]  /*0e90*/  LDS R14, [R11+0x80] ;  /* 0x000080000b0e7984 */ /* 0x000e240000000800 */
[----:B0-----:R-:W-:-:S02]  /*0ea0*/  VIADDMNMX R15, R14, R15, R12, PT ;  /* 0x0000000f0e0f7246 */ /* 0x001fc4000380010c */
[----:B------:R-:W-:Y:S04]  /*0eb0*/  LDS R12, [R6+0x2000] ;  /* 0x00200000060c7984 */ /* 0x000fe80000000800 */
        /* <DEDUP_REMOVED lines=12> */
[----:B------:R-:W-:Y:S04]  /*0f80*/  LDS R15, [R10+0x4] ;  /* 0x000004000a0f7984 */ /* 0x000fe80000000800 */
[----:B------:R-:W0:Y:S02]  /*0f90*/  LDS R14, [R11+0x100] ;  /* 0x000100000b0e7984 */ /* 0x000e240000000800 */
[----:B0-----:R-:W-:-:S02]  /*0fa0*/  VIADDMNMX R15, R14, R15, R12, PT ;  /* 0x0000000f0e0f7246 */ /* 0x001fc4000380010c */
[----:B------:R-:W-:Y:S04]  /*0fb0*/  LDS R12, [R6+0x80] ;  /* 0x00008000060c7984 */ /* 0x000fe80000000800 */
[----:B------:R-:W-:Y:S04]  /*0fc0*/  STS [R6], R15 ;  /* 0x0000000f06007388 */ /* 0x000fe80000000800 */
[----:B------:R-:W-:Y:S04]  /*0fd0*/  LDS R17, [R10+0x4] ;  /* 0x000004000a117984 */ /* 0x000fe80000000800 */
        /* <DEDUP_REMOVED lines=37> */
[----:B------:R-:W0:Y:S04]  /*1230*/  LDS R14, [R11+0x300] ;  /* 0x000300000b0e7984 */ /* 0x000e280000000800 */
[----:B------:R-:W-:Y:S04]  /*1240*/  LDS R17, [R6+0x2000] ;  /* 0x0020000006117984 */ /* 0x000fe80000000800 */
[----:B------:R-:W-:Y:S01]  /*1250*/  LDS R19, [R6+0x2080] ;  /* 0x0020800006137984 */ /* 0x000fe20000000800 */
[----:B0-----:R-:W-:-:S03]  /*1260*/  VIADDMNMX R13, R14, R12, R13, PT ;  /* 0x0000000c0e0d7246 */ /* 0x001fc6000380010d */
[----:B------:R-:W-:Y:S04]  /*1270*/  LDS R12, [R6+0x80] ;  /* 0x00008000060c7984 */ /* 0x000fe80000000800 */
[----:B------:R-:W-:Y:S04]  /*1280*/  STS [R6], R13 ;  /* 0x0000000d06007388 */ /* 0x000fe80000000800 */
[----:B------:R-:W-:Y:S04]  /*1290*/  LDS R15, [R10+0xc] ;  /* 0x00000c000a0f7984 */ /* 0x000fe80000000800 */
[----:B------:R-:W0:Y:S02]  /*12a0*/  LDS R14, [R11+0x380] ;  /* 0x000380000b0e7984 */ /* 0x000e240000000800 */
[----:B0-----:R-:W-:-:S05]  /*12b0*/  VIADDMNMX R15, R14, R15, R12, PT ;  /* 0x0000000f0e0f7246 */ /* 0x001fca000380010c */
[----:B------:R-:W-:Y:S04]  /*12c0*/  STS [R6+0x80], R15 ;  /* 0x0000800f06007388 */ /* 0x000fe80000000800 */
[----:B------:R-:W-:Y:S04]  /*12d0*/  LDS R12, [R10+0x200c] ;  /* 0x00200c000a0c7984 */ /* 0x000fe80000000800 */
[----:B------:R-:W0:Y:S02]  /*12e0*/  LDS R14, [R11+0x300] ;  /* 0x000300000b0e7984 */ /* 0x000e240000000800 */
[----:B0-----:R-:W-:-:S05]  /*12f0*/  VIADDMNMX R17, R14, R12, R17, PT ;  /* 0x0000000c0e117246 */ /* 0x001fca0003800111 */
[----:B------:R-:W-:Y:S04]  /*1300*/  STS [R6+0x2000], R17 ;  /* 0x0020001106007388 */ /* 0x000fe80000000800 */
[----:B------:R-:W-:Y:S04]  /*1310*/  LDS R12, [R10+0x200c] ;  /* 0x00200c000a0c7984 */ /* 0x000fe80000000800 */
[----:B------:R-:W0:Y:S02]  /*1320*/  LDS R14, [R11+0x380] ;  /* 0x000380000b0e7984 */ /* 0x000e240000000800 */
[----:B0-----:R-:W-:-:S05]  /*1330*/  VIADDMNMX R19, R14, R12, R19, PT ;  /* 0x0000000c0e137246 */ /* 0x001fca0003800113 */
[----:B------:R2:W-:Y:S02]  /*1340*/  STS [R6+0x2080], R19 ;  /* 0x0020801306007388 */ /* 0x0005e40000000800 */
.L_x_14:
[----:B------:R-:W-:Y:S05]  /*1350*/  @!P1 BRA `(.L_x_11) ;  /* 0x00000004002c9947 */ /* 0x000fea0003800000 */
[----:B------:R-:W-:Y:S02]  /*1360*/  ISETP.NE.AND P0, PT, R16, 0x1, PT ;  /* 0x000000011000780c */ /* 0x000fe40003f05270 */
[----:B------:R-:W-:-:S04]  /*1370*/  LOP3.LUT R7, R7, 0x1, RZ, 0xc0, !PT ;  /* 0x0000000107077812 */ /* 0x000fc800078ec0ff */
[----:B------:R-:W-:-:S07]  /*1380*/  ISETP.NE.U32.AND P1, PT, R7, 0x1, PT ;  /* 0x000000010700780c */ /* 0x000fce0003f25070 */
[----:B------:R-:W-:Y:S06]  /*1390*/  @!P0 BRA `(.L_x_15) ;  /* 0x0000000000b88947 */ /* 0x000fec0003800000 */
[----:B------:R-:W-:Y:S01]  /*13a0*/  BAR.SYNC.DEFER_BLOCKING 0x0 ;  /* 0x0000000000007b1d */ /* 0x000fe20000010000 */
[C---:B------:R-:W-:Y:S01]  /*13b0*/  LEA R11, R8.reuse, UR4, 0x8 ;  /* 0x00000004080b7c11 */ /* 0x040fe2000f8e40ff */
[C---:B------:R-:W-:Y:S02]  /*13c0*/  IMAD R7, R8.reuse, 0x4, R9 ;  /* 0x0000000408077824 */ /* 0x040fe400078e0209 */
[----:B------:R-:W-:Y:S02]  /*13d0*/  VIADD R8, R8, 0x2 ;  /* 0x0000000208087836 */ /* 0x000fe40000000000 */
[----:B------:R-:W-:Y:S02]  /*13e0*/  IMAD R10, R0, 0x4, R11 ;  /* 0x00000004000a7824 */ /* 0x000fe400078e020b */
[----:B------:R-:W-:Y:S04]  /*13f0*/  LDS R11, [R6] ;  /* 0x00000000060b7984 */ /* 0x000fe80000000800 */
[----:B------:R-:W-:Y:S04]  /*1400*/  LDS R12, [R7] ;  /* 0x00000000070c7984 */ /* 0x000fe80000000800 */
[----:B0-----:R-:W0:Y:S02]  /*1410*/  LDS R13, [R10] ;  /* 0x000000000a0d7984 */ /* 0x001e240000000800 */
        /* <DEDUP_REMOVED lines=22> */
[----:B--2---:R-:W-:Y:S01]  /*1580*/  LDS R19, [R6+0x2080] ;  /* 0x0020800006137984 */ /* 0x004fe20000000800 */
        /* <DEDUP_REMOVED lines=15> */
.L_x_15:
[----:B------:R-:W-:Y:S05]  /*1680*/  @P1 BRA `(.L_x_11) ;  /* 0x0000000000601947 */ /* 0x000fea0003800000 */
[----:B------:R-:W-:Y:S01]  /*1690*/  BAR.SYNC.DEFER_BLOCKING 0x0 ;  /* 0x0000000000007b1d */ /* 0x000fe20000010000 */
[C---:B------:R-:W-:Y:S01]  /*16a0*/  LEA R7, R8.reuse, UR4, 0x8 ;  /* 0x0000000408077c11 */ /* 0x040fe2000f8e40ff */
[----:B------:R-:W-:-:S04]  /*16b0*/  IMAD R8, R8, 0x4, R9 ;  /* 0x0000000408087824 */ /* 0x000fc800078e0209 */
[----:B------:R-:W-:Y:S01]  /*16c0*/  IMAD R7, R0, 0x4, R7 ;  /* 0x0000000400077824 */ /* 0x000fe200078e0207 */
[----:B0-----:R-:W-:Y:S04]  /*16d0*/  LDS R13, [R6] ;  /* 0x00000000060d7984 */ /* 0x001fe80000000800 */
[----:B------:R-:W-:Y:S04]  /*16e0*/  LDS R0, [R8] ;  /* 0x0000000008007984 */ /* 0x000fe80000000800 */
[----:B------:R-:W0:Y:S04]  /*16f0*/  LDS R9, [R7] ;  /* 0x0000000007097984 */ /* 0x000e280000000800 */
[----:B------:R-:W-:Y:S04]  /*1700*/  LDS R15, [R6+0x80] ;  /* 0x00008000060f7984 */ /* 0x000fe80000000800 */
[----:B------:R-:W-:Y:S04]  /*1710*/  LDS R17, [R6+0x2000] ;  /* 0x0020000006117984 */ /* 0x000fe80000000800 */
[----:B--23--:R-:W-:Y:S01]  /*1720*/  LDS R19, [R6+0x2080] ;  /* 0x0020800006137984 */ /* 0x00cfe20000000800 */
[----:B0-----:R-:W-:-:S05]  /*1730*/  VIADDMNMX R13, R9, R0, R13, PT ;  /* 0x00000000090d7246 */ /* 0x001fca000380010d */
[----:B------:R-:W-:Y:S04]  /*1740*/  STS [R6], R13 ;  /* 0x0000000d06007388 */ /* 0x000fe80000000800 */
[----:B------:R-:W-:Y:S04]  /*1750*/  LDS R0, [R8] ;  /* 0x0000000008007984 */ /* 0x000fe80000000800 */
[----:B------:R-:W0:Y:S02]  /*1760*/  LDS R9, [R7+0x80] ;  /* 0x0000800007097984 */ /* 0x000e240000000800 */
[----:B0-----:R-:W-:-:S05]  /*1770*/  VIADDMNMX R15, R9, R0, R15, PT ;  /* 0x00000000090f7246 */ /* 0x001fca000380010f */
[----:B------:R-:W-:Y:S04]  /*1780*/  STS [R6+0x80], R15 ;  /* 0x0000800f06007388 */ /* 0x000fe80000000800 */
[----:B------:R-:W-:Y:S04]  /*1790*/  LDS R0, [R8+0x2000] ;  /* 0x0020000008007984 */ /* 0x000fe80000000800 */
[----:B------:R-:W0:Y:S02]  /*17a0*/  LDS R9, [R7] ;  /* 0x0000000007097984 */ /* 0x000e240000000800 */
[----:B0-----:R-:W-:-:S05]  /*17b0*/  VIADDMNMX R17, R9, R0, R17, PT ;  /* 0x0000000009117246 */ /* 0x001fca0003800111 */
[----:B------:R-:W-:Y:S04]  /*17c0*/  STS [R6+0x2000], R17 ;  /* 0x0020001106007388 */ /* 0x000fe80000000800 */
[----:B------:R-:W-:Y:S04]  /*17d0*/  LDS R0, [R8+0x2000] ;  /* 0x0020000008007984 */ /* 0x000fe80000000800 */
[----:B------:R-:W0:Y:S02]  /*17e0*/  LDS R9, [R7+0x80] ;  /* 0x0000800007097984 */ /* 0x000e240000000800 */
[----:B0-----:R-:W-:-:S05]  /*17f0*/  VIADDMNMX R19, R9, R0, R19, PT ;  /* 0x0000000009137246 */ /* 0x001fca0003800113 */
[----:B------:R4:W-:Y:S02]  /*1800*/  STS [R6+0x2080], R19 ;  /* 0x0020801306007388 */ /* 0x0009e40000000800 */
.L_x_11:
[----:B------:R-:W-:Y:S04]  /*1810*/  STG.E desc[UR6][R2.64], R13 ;  /* 0x0000000d02007986 */ /* 0x000fe8000c101906 */
[----:B------:R-:W-:Y:S04]  /*1820*/  STG.E desc[UR6][R2.64+0x80], R15 ;  /* 0x0000800f02007986 */ /* 0x000fe8000c101906 */
[----:B------:R-:W-:Y:S04]  /*1830*/  STG.E desc[UR6][R4.64], R17 ;  /* 0x0000001104007986 */ /* 0x000fe8000c101906 */
[----:B------:R-:W-:Y:S01]  /*1840*/  STG.E desc[UR6][R4.64+0x80], R19 ;  /* 0x0000801304007986 */ /* 0x000fe2000c101906 */
[----:B------:R-:W-:Y:S05]  /*1850*/  EXIT ;  /* 0x000000000000794d */ /* 0x000fea0003800000 */
.L_x_16:
        /* <DEDUP_REMOVED lines=10> */
.L_x_19:


//--------------------- .nv.shared._Z2p3Piiii     --------------------------
	.section	.nv.shared._Z2p3Piiii,"aw",@nobits
	.sectionflags	@""
	.align	4
.nv.shared._Z2p3Piiii:
	.zero		33792


//--------------------- .nv.shared.reserved.0     --------------------------
	.section	.nv.shared.reserved.0,"aw",@nobits
	.weak		__nv_reservedSMEM_offset_0_alias
	.size		__nv_reservedSMEM_offset_0_alias, 0, 64
	.other		__nv_reservedSMEM_offset_0_alias,@"STO_CUDA_RESERVED_SHARED STV_DEFAULT"
__nv_reservedSMEM_offset_0_alias:
	.zero		0
	.zero		64


//--------------------- .nv.shared._Z2p2Piiii     --------------------------
	.section	.nv.shared._Z2p2Piiii,"aw",@nobits
	.sectionflags	@""
	.align	4
.nv.shared._Z2p2Piiii:
	.zero		33792


//--------------------- .nv.shared._Z2p1Piiii     --------------------------
	.section	.nv.shared._Z2p1Piiii,"aw",@nobits
	.sectionflags	@""
	.align	4
.nv.shared._Z2p1Piiii:
	.zero		17408


//--------------------- .nv.constant0._Z2p3Piiii  --------------------------
	.section	.nv.constant0._Z2p3Piiii,"a",@progbits
	.sectionflags	@""
	.align	4
.nv.constant0._Z2p3Piiii:
	.zero		916


//--------------------- .nv.constant0._Z2p2Piiii  --------------------------
	.section	.nv.constant0._Z2p2Piiii,"a",@progbits
	.sectionflags	@""
	.align	4
.nv.constant0._Z2p2Piiii:
	.zero		916


//--------------------- .nv.constant0._Z2p1Piiii  --------------------------
	.section	.nv.constant0._Z2p1Piiii,"a",@progbits
	.sectionflags	@""
	.align	4
.nv.constant0._Z2p1Piiii:
	.zero		916


//--------------------- SYMBOLS --------------------------

	.type		.nv.reservedSmem.offset0,@object
	.size		.nv.reservedSmem.offset0,0x4
	.type		.nv.reservedSmem.cap,@object
	.size		.nv.reservedSmem.cap,0x4
